	.target	sm_100a

	.elftype	@"ET_EXEC"


//--------------------- .note.nv.tkinfo           --------------------------
	.section	.note.nv.tkinfo,"",@"SHT_NOTE"
	.sectionflags	@"SHF_NOTE_NV_TKINFO"
	.tkinfo
        /*0018*/ 	.word	0x00000002
        /*0030*/ 	.string	""
        /*0030*/ 	.string	"ptxas"
        /*0030*/ 	.string	"Cuda compilation tools, release 13.0, V13.0.88"
        /*0030*/ 	.string	"Build cuda_13.0.r13.0/compiler.36424714_0"
        /*0030*/ 	.string	"-arch sm_100a -m 64 "



//--------------------- .note.nv.cuinfo           --------------------------
	.section	.note.nv.cuinfo,"",@"SHT_NOTE"
	.sectionflags	@"SHF_NOTE_NV_CUINFO"
        /*0018*/ 	.short	0x0002
        /*001a*/ 	.short	0x0064
        /*001c*/ 	.short	0x0082
	.zero		2


//--------------------- .nv.info                  --------------------------
	.section	.nv.info,"",@"SHT_CUDA_INFO"
	.align	4


	//----- nvinfo : EIATTR_REGCOUNT
	.align		4
        /*0000*/ 	.byte	0x04, 0x2f
        /*0002*/ 	.short	(.L_19 - .L_18)
	.align		4
.L_18:
        /*0004*/ 	.word	index@(_ZN7cutlass13device_kernelINS_4gemm6kernel13GemmUniversalIN4cute5tupleIJiiiiEEENS1_10collective13CollectiveMmaINS1_35MainloopSm100TmaUmmaWarpSpecializedILi4ELi2ELi4ENS5_IJNS4_1CILi1EEENSA_ILi2EEESB_EEEEENS5_IJNSA_ILi64EEESF_NSA_ILi128EEEEEEaNS5_IJlSB_lEEEaSI_NS4_8TiledMMAINS4_8MMA_AtomIJNS4_15SM100_MMA_S8_SSIaaiLi64ELi64ELNS4_4UMMA5MajorE0ELSN_0ELNSM_8SaturateE0EEEEEENS4_6LayoutINS5_IJSB_SB_SB_EEENS5_IJNSA_ILi0EEEST_ST_EEEEENS5_IJNS4_10UnderscoreESW_SW_EEEEENS4_23SM90_TMA_LOAD_MULTICASTENS4_14ComposedLayoutINS4_7SwizzleILi3ELi4ELi3EEENS4_18smem_ptr_flag_bitsILi8EEENSR_INS5_IJNSA_ILi8EEESG_EEENS5_IJSG_SB_EEEEEEEvNS4_8identityENS4_13SM90_TMA_LOADES19_vS1A_EENS_8epilogue10collective18CollectiveEpilogueINS1D_23Sm100TmaWarpSpecializedILi1ELi1ELi32ELb0ELb0EEEJSH_NS5_IJNSR_ISF_SB_EES1I_EEEaSI_aSI_NS1D_6fusion15FusionCallbacksIS1H_NS1K_17LinearCombinationIaiaiLNS_15FloatRoundStyleE2EEESH_S1J_JEEENS4_5SM1004TMEM4LOAD26SM100_TMEM_LOAD_16dp32b32xES1B_NS10_INS11_ILi2ELi4ELi3EEES14_NSR_INS5_IJS15_SF_EEENS5_IJSF_SB_EEEEEEENS4_39AutoVectorizingCopyWithAssumedAlignmentILi128EEENS4_14SM90_TMA_STOREES1Y_S20_S20_EEEvvEEEEvNT_6ParamsE)
        /*0008*/ 	.word	0x00000059


	//----- nvinfo : EIATTR_FRAME_SIZE
	.align		4
.L_19:
        /*000c*/ 	.byte	0x04, 0x11
        /*000e*/ 	.short	(.L_21 - .L_20)
	.align		4
.L_20:
        /*0010*/ 	.word	index@($__internal_2_$__cuda_sm10x_tcgen05_guardrail_trap_unallocated_columns_being_dealloced)
        /*0014*/ 	.word	0x00000000


	//----- nvinfo : EIATTR_FRAME_SIZE
	.align		4
.L_21:
        /*0018*/ 	.byte	0x04, 0x11
        /*001a*/ 	.short	(.L_23 - .L_22)
	.align		4
.L_22:
        /*001c*/ 	.word	index@($__internal_1_$__cuda_sm10x_tcgen05_guardrail_trap_phase_invalid_during_alloc)
        /*0020*/ 	.word	0x00000000


	//----- nvinfo : EIATTR_FRAME_SIZE
	.align		4
.L_23:
        /*0024*/ 	.byte	0x04, 0x11
        /*0026*/ 	.short	(.L_25 - .L_24)
	.align		4
.L_24:
        /*0028*/ 	.word	index@($__internal_0_$__cuda_sm10x_tcgen05_guardrail_trap_col_being_dealloced_not_returned_by_alloc)
        /*002c*/ 	.word	0x00000000


	//----- nvinfo : EIATTR_FRAME_SIZE
	.align		4
.L_25:
        /*0030*/ 	.byte	0x04, 0x11
        /*0032*/ 	.short	(.L_27 - .L_26)
	.align		4
.L_26:
        /*0034*/ 	.word	index@(_ZN7cutlass13device_kernelINS_4gemm6kernel13GemmUniversalIN4cute5tupleIJiiiiEEENS1_10collective13CollectiveMmaINS1_35MainloopSm100TmaUmmaWarpSpecializedILi4ELi2ELi4ENS5_IJNS4_1CILi1EEENSA_ILi2EEESB_EEEEENS5_IJNSA_ILi64EEESF_NSA_ILi128EEEEEEaNS5_IJlSB_lEEEaSI_NS4_8TiledMMAINS4_8MMA_AtomIJNS4_15SM100_MMA_S8_SSIaaiLi64ELi64ELNS4_4UMMA5MajorE0ELSN_0ELNSM_8SaturateE0EEEEEENS4_6LayoutINS5_IJSB_SB_SB_EEENS5_IJNSA_ILi0EEEST_ST_EEEEENS5_IJNS4_10UnderscoreESW_SW_EEEEENS4_23SM90_TMA_LOAD_MULTICASTENS4_14ComposedLayoutINS4_7SwizzleILi3ELi4ELi3EEENS4_18smem_ptr_flag_bitsILi8EEENSR_INS5_IJNSA_ILi8EEESG_EEENS5_IJSG_SB_EEEEEEEvNS4_8identityENS4_13SM90_TMA_LOADES19_vS1A_EENS_8epilogue10collective18CollectiveEpilogueINS1D_23Sm100TmaWarpSpecializedILi1ELi1ELi32ELb0ELb0EEEJSH_NS5_IJNSR_ISF_SB_EES1I_EEEaSI_aSI_NS1D_6fusion15FusionCallbacksIS1H_NS1K_17LinearCombinationIaiaiLNS_15FloatRoundStyleE2EEESH_S1J_JEEENS4_5SM1004TMEM4LOAD26SM100_TMEM_LOAD_16dp32b32xES1B_NS10_INS11_ILi2ELi4ELi3EEES14_NSR_INS5_IJS15_SF_EEENS5_IJSF_SB_EEEEEEENS4_39AutoVectorizingCopyWithAssumedAlignmentILi128EEENS4_14SM90_TMA_STOREES1Y_S20_S20_EEEvvEEEEvNT_6ParamsE)
        /*0038*/ 	.word	0x00000000


	//----- nvinfo : EIATTR_MIN_STACK_SIZE
	.align		4
.L_27:
        /*003c*/ 	.byte	0x04, 0x12
        /*003e*/ 	.short	(.L_29 - .L_28)
	.align		4
.L_28:
        /*0040*/ 	.word	index@(_ZN7cutlass13device_kernelINS_4gemm6kernel13GemmUniversalIN4cute5tupleIJiiiiEEENS1_10collective13CollectiveMmaINS1_35MainloopSm100TmaUmmaWarpSpecializedILi4ELi2ELi4ENS5_IJNS4_1CILi1EEENSA_ILi2EEESB_EEEEENS5_IJNSA_ILi64EEESF_NSA_ILi128EEEEEEaNS5_IJlSB_lEEEaSI_NS4_8TiledMMAINS4_8MMA_AtomIJNS4_15SM100_MMA_S8_SSIaaiLi64ELi64ELNS4_4UMMA5MajorE0ELSN_0ELNSM_8SaturateE0EEEEEENS4_6LayoutINS5_IJSB_SB_SB_EEENS5_IJNSA_ILi0EEEST_ST_EEEEENS5_IJNS4_10UnderscoreESW_SW_EEEEENS4_23SM90_TMA_LOAD_MULTICASTENS4_14ComposedLayoutINS4_7SwizzleILi3ELi4ELi3EEENS4_18smem_ptr_flag_bitsILi8EEENSR_INS5_IJNSA_ILi8EEESG_EEENS5_IJSG_SB_EEEEEEEvNS4_8identityENS4_13SM90_TMA_LOADES19_vS1A_EENS_8epilogue10collective18CollectiveEpilogueINS1D_23Sm100TmaWarpSpecializedILi1ELi1ELi32ELb0ELb0EEEJSH_NS5_IJNSR_ISF_SB_EES1I_EEEaSI_aSI_NS1D_6fusion15FusionCallbacksIS1H_NS1K_17LinearCombinationIaiaiLNS_15FloatRoundStyleE2EEESH_S1J_JEEENS4_5SM1004TMEM4LOAD26SM100_TMEM_LOAD_16dp32b32xES1B_NS10_INS11_ILi2ELi4ELi3EEES14_NSR_INS5_IJS15_SF_EEENS5_IJSF_SB_EEEEEEENS4_39AutoVectorizingCopyWithAssumedAlignmentILi128EEENS4_14SM90_TMA_STOREES1Y_S20_S20_EEEvvEEEEvNT_6ParamsE)
        /*0044*/ 	.word	0x00000000
.L_29:


//--------------------- .nv.compat                --------------------------
	.section	.nv.compat,"",@"SHT_CUDA_COMPAT_INFO"
	.align	4
        /*0000*/ 	.byte	0x02, 0x09, 0x01, 0x00, 0x02, 0x02, 0x03, 0x00, 0x02, 0x05, 0x06, 0x00, 0x03, 0x07, 0x01, 0x01
        /*0010*/ 	.byte	0x02, 0x03, 0x01, 0x00, 0x02, 0x06, 0x01, 0x00, 0x04, 0x0b, 0x08, 0x00, 0x01, 0x00, 0x00, 0x00
        /*0020*/ 	.byte	0x00, 0x00, 0x00, 0x00


//--------------------- .nv.info._ZN7cutlass13device_kernelINS_4gemm6kernel13GemmUniversalIN4cute5tupleIJiiiiEEENS1_10collective13CollectiveMmaINS1_35MainloopSm100TmaUmmaWarpSpecializedILi4ELi2ELi4ENS5_IJNS4_1CILi1EEENSA_ILi2EEESB_EEEEENS5_IJNSA_ILi64EEESF_NSA_ILi128EEEEEEaNS5_IJlSB_lEEEaSI_NS4_8TiledMMAINS4_8MMA_AtomIJNS4_15SM100_MMA_S8_SSIaaiLi64ELi64ELNS4_4UMMA5MajorE0ELSN_0ELNSM_8SaturateE0EEEEEENS4_6LayoutINS5_IJSB_SB_SB_EEENS5_IJNSA_ILi0EEEST_ST_EEEEENS5_IJNS4_10UnderscoreESW_SW_EEEEENS4_23SM90_TMA_LOAD_MULTICASTENS4_14ComposedLayoutINS4_7SwizzleILi3ELi4ELi3EEENS4_18smem_ptr_flag_bitsILi8EEENSR_INS5_IJNSA_ILi8EEESG_EEENS5_IJSG_SB_EEEEEEEvNS4_8identityENS4_13SM90_TMA_LOADES19_vS1A_EENS_8epilogue10collective18CollectiveEpilogueINS1D_23Sm100TmaWarpSpecializedILi1ELi1ELi32ELb0ELb0EEEJSH_NS5_IJNSR_ISF_SB_EES1I_EEEaSI_aSI_NS1D_6fusion15FusionCallbacksIS1H_NS1K_17LinearCombinationIaiaiLNS_15FloatRoundStyleE2EEESH_S1J_JEEENS4_5SM1004TMEM4LOAD26SM100_TMEM_LOAD_16dp32b32xES1B_NS10_INS11_ILi2ELi4ELi3EEES14_NSR_INS5_IJS15_SF_EEENS5_IJSF_SB_EEEEEEENS4_39AutoVectorizingCopyWithAssumedAlignmentILi128EEENS4_14SM90_TMA_STOREES1Y_S20_S20_EEEvvEEEEvNT_6ParamsE --------------------------
	.section	.nv.info._ZN7cutlass13device_kernelINS_4gemm6kernel13GemmUniversalIN4cute5tupleIJiiiiEEENS1_10collective13CollectiveMmaINS1_35MainloopSm100TmaUmmaWarpSpecializedILi4ELi2ELi4ENS5_IJNS4_1CILi1EEENSA_ILi2EEESB_EEEEENS5_IJNSA_ILi64EEESF_NSA_ILi128EEEEEEaNS5_IJlSB_lEEEaSI_NS4_8TiledMMAINS4_8MMA_AtomIJNS4_15SM100_MMA_S8_SSIaaiLi64ELi64ELNS4_4UMMA5MajorE0ELSN_0ELNSM_8SaturateE0EEEEEENS4_6LayoutINS5_IJSB_SB_SB_EEENS5_IJNSA_ILi0EEEST_ST_EEEEENS5_IJNS4_10UnderscoreESW_SW_EEEEENS4_23SM90_TMA_LOAD_MULTICASTENS4_14ComposedLayoutINS4_7SwizzleILi3ELi4ELi3EEENS4_18smem_ptr_flag_bitsILi8EEENSR_INS5_IJNSA_ILi8EEESG_EEENS5_IJSG_SB_EEEEEEEvNS4_8identityENS4_13SM90_TMA_LOADES19_vS1A_EENS_8epilogue10collective18CollectiveEpilogueINS1D_23Sm100TmaWarpSpecializedILi1ELi1ELi32ELb0ELb0EEEJSH_NS5_IJNSR_ISF_SB_EES1I_EEEaSI_aSI_NS1D_6fusion15FusionCallbacksIS1H_NS1K_17LinearCombinationIaiaiLNS_15FloatRoundStyleE2EEESH_S1J_JEEENS4_5SM1004TMEM4LOAD26SM100_TMEM_LOAD_16dp32b32xES1B_NS10_INS11_ILi2ELi4ELi3EEES14_NSR_INS5_IJS15_SF_EEENS5_IJSF_SB_EEEEEEENS4_39AutoVectorizingCopyWithAssumedAlignmentILi128EEENS4_14SM90_TMA_STOREES1Y_S20_S20_EEEvvEEEEvNT_6ParamsE,"",@"SHT_CUDA_INFO"
	.sectionflags	@""
	.align	4


	//----- nvinfo : EIATTR_CUDA_API_VERSION
	.align		4
        /*0000*/ 	.byte	0x04, 0x37
        /*0002*/ 	.short	(.L_31 - .L_30)
.L_30:
        /*0004*/ 	.word	0x00000082


	//----- nvinfo : EIATTR_KPARAM_INFO
	.align		4
.L_31:
        /*0008*/ 	.byte	0x04, 0x17
        /*000a*/ 	.short	(.L_33 - .L_32)
.L_32:
        /*000c*/ 	.word	0x00000000
        /*0010*/ 	.short	0x0000
        /*0012*/ 	.short	0x0000
        /*0014*/ 	.byte	0x00, 0xf0, 0x01, 0x20


	//----- nvinfo : EIATTR_AT_ENTRY_FRAGMENTS
	.align		4
.L_33:
        /*0018*/ 	.byte	0x04, 0x4f
        /*001a*/ 	.short	(.L_35 - .L_34)


	//   ....[0]....
.L_34:
        /*001c*/ 	.word	0x00000006


	//----- nvinfo : EIATTR_RESERVED_SMEM_USED
	.align		4
.L_35:
        /*0020*/ 	.byte	0x01, 0x41
	.zero		2


	//----- nvinfo : EIATTR_SPARSE_MMA_MASK
	.align		4
        /*0024*/ 	.byte	0x03, 0x50
        /*0026*/ 	.short	0x0000


	//----- nvinfo : EIATTR_TCGEN05_1CTA_USED
	.align		4
        /*0028*/ 	.byte	0x01, 0x51
	.zero		2


	//----- nvinfo : EIATTR_MAXREG_COUNT
	.align		4
        /*002c*/ 	.byte	0x03, 0x1b
        /*002e*/ 	.short	0x00ff


	//----- nvinfo : EIATTR_NUM_BARRIERS
	.align		4
        /*0030*/ 	.byte	0x02, 0x4c
        /*0032*/ 	.byte	0x07
	.zero		1


	//----- nvinfo : EIATTR_EXTERNS
	.align		4
        /*0034*/ 	.byte	0x04, 0x0f
        /*0036*/ 	.short	(.L_37 - .L_36)


	//   ....[0]....
	.align		4
.L_36:
        /*0038*/ 	.word	index@(__assertfail)


	//----- nvinfo : EIATTR_MERCURY_ISA_VERSION
	.align		4
.L_37:
        /*003c*/ 	.byte	0x03, 0x5f
        /*003e*/ 	.short	0x0101


	//----- nvinfo : EIATTR_INT_WARP_WIDE_INSTR_OFFSETS
	.align		4
        /*0040*/ 	.byte	0x04, 0x31
        /*0042*/ 	.short	(.L_39 - .L_38)


	//   ....[0]....
.L_38:
        /*0044*/ 	.word	0x00003c30


	//   ....[1]....
        /*0048*/ 	.word	0x00003c60


	//   ....[2]....
        /*004c*/ 	.word	0x00003c80


	//   ....[3]....
        /*0050*/ 	.word	0x000047b0


	//   ....[4]....
        /*0054*/ 	.word	0x00004860


	//----- nvinfo : EIATTR_COOP_GROUP_MASK_REGIDS
	.align		4
.L_39:
        /*0058*/ 	.byte	0x04, 0x29
        /*005a*/ 	.short	(.L_41 - .L_40)


	//   ....[0]....
.L_40:
        /*005c*/ 	.word	0xffffffff


	//   ....[1]....
        /*0060*/ 	.word	0xffffffff


	//   ....[2]....
        /*0064*/ 	.word	0xffffffff


	//   ....[3]....
        /*0068*/ 	.word	0xffffffff


	//   ....[4]....
        /*006c*/ 	.word	0xffffffff


	//   ....[5]....
        /*0070*/ 	.word	0xffffffff


	//   ....[6]....
        /*0074*/ 	.word	0xffffffff


	//   ....[7]....
        /*0078*/ 	.word	0xffffffff


	//   ....[8]....
        /*007c*/ 	.word	0xffffffff


	//   ....[9]....
        /*0080*/ 	.word	0xffffffff


	//   ....[10]....
        /*0084*/ 	.word	0xffffffff


	//   ....[11]....
        /*0088*/ 	.word	0xffffffff


	//   ....[12]....
        /*008c*/ 	.word	0xffffffff


	//   ....[13]....
        /*0090*/ 	.word	0xffffffff


	//----- nvinfo : EIATTR_COOP_GROUP_INSTR_OFFSETS
	.align		4
.L_41:
        /*0094*/ 	.byte	0x04, 0x28
        /*0096*/ 	.short	(.L_43 - .L_42)


	//   ....[0]....
.L_42:
        /*0098*/ 	.word	0x00000080


	//   ....[1]....
        /*009c*/ 	.word	0x000004e0


	//   ....[2]....
        /*00a0*/ 	.word	0x00000690


	//   ....[3]....
        /*00a4*/ 	.word	0x000007d0


	//   ....[4]....
        /*00a8*/ 	.word	0x000008d0


	//   ....[5]....
        /*00ac*/ 	.word	0x00000a40


	//   ....[6]....
        /*00b0*/ 	.word	0x00000be0


	//   ....[7]....
        /*00b4*/ 	.word	0x00000d90


	//   ....[8]....
        /*00b8*/ 	.word	0x00001f80


	//   ....[9]....
        /*00bc*/ 	.word	0x00002e20


	//   ....[10]....
        /*00c0*/ 	.word	0x00003030


	//   ....[11]....
        /*00c4*/ 	.word	0x00003060


	//   ....[12]....
        /*00c8*/ 	.word	0x00003b10


	//   ....[13]....
        /*00cc*/ 	.word	0x00003d40


	//----- nvinfo : EIATTR_VRC_CTA_INIT_COUNT
	.align		4
.L_43:
        /*00d0*/ 	.byte	0x02, 0x4a
        /*00d2*/ 	.byte	0x80
	.zero		1


	//----- nvinfo : EIATTR_SYSCALL_OFFSETS
	.align		4
        /*00d4*/ 	.byte	0x04, 0x46
        /*00d6*/ 	.short	(.L_45 - .L_44)


	//   ....[0]....
.L_44:
        /*00d8*/ 	.word	0x000053c0


	//   ....[1]....
        /*00dc*/ 	.word	0x00005500


	//   ....[2]....
        /*00e0*/ 	.word	0x00005c80


	//----- nvinfo : EIATTR_MBARRIER_INSTR_OFFSETS
	.align		4
.L_45:
        /*00e4*/ 	.byte	0x04, 0x39
        /*00e6*/ 	.short	(.L_47 - .L_46)


	//   ....[0]....
.L_46:
        /*00e8*/ 	.word	0x00000600
        /*00ec*/ 	.word	0x000000ff
        /*00f0*/ 	.word	0x00000000
        /*00f4*/ 	.short	0x0100
        /*00f6*/ 	.byte	0x04
	.zero		1


	//   ....[1]....
        /*00f8*/ 	.word	0x00000610
        /*00fc*/ 	.word	0x000000ff
        /*0100*/ 	.word	0x00000020
        /*0104*/ 	.short	0x0100
        /*0106*/ 	.byte	0x04
	.zero		1


	//   ....[2]....
        /*0108*/ 	.word	0x00000620
        /*010c*/ 	.word	0x000000ff
        /*0110*/ 	.word	0x00000008
        /*0114*/ 	.short	0x0100
        /*0116*/ 	.byte	0x04
	.zero		1


	//   ....[3]....
        /*0118*/ 	.word	0x00000630
        /*011c*/ 	.word	0x000000ff
        /*0120*/ 	.word	0x00000028
        /*0124*/ 	.short	0x0100
        /*0126*/ 	.byte	0x04
	.zero		1


	//   ....[4]....
        /*0128*/ 	.word	0x00000640
        /*012c*/ 	.word	0x000000ff
        /*0130*/ 	.word	0x00000010
        /*0134*/ 	.short	0x0100
        /*0136*/ 	.byte	0x04
	.zero		1


	//   ....[5]....
        /*0138*/ 	.word	0x00000650
        /*013c*/ 	.word	0x000000ff
        /*0140*/ 	.word	0x00000030
        /*0144*/ 	.short	0x0100
        /*0146*/ 	.byte	0x04
	.zero		1


	//   ....[6]....
        /*0148*/ 	.word	0x00000660
        /*014c*/ 	.word	0x000000ff
        /*0150*/ 	.word	0x00000018
        /*0154*/ 	.short	0x0100
        /*0156*/ 	.byte	0x04
	.zero		1


	//   ....[7]....
        /*0158*/ 	.word	0x00000670
        /*015c*/ 	.word	0x000000ff
        /*0160*/ 	.word	0x00000038
        /*0164*/ 	.short	0x0100
        /*0166*/ 	.byte	0x04
	.zero		1


	//   ....[8]....
        /*0168*/ 	.word	0x000007a0
        /*016c*/ 	.word	0x000000ff
        /*0170*/ 	.word	0x00000040
        /*0174*/ 	.short	0x0100
        /*0176*/ 	.byte	0x04
	.zero		1


	//   ....[9]....
        /*0178*/ 	.word	0x000007b0
        /*017c*/ 	.word	0x000000ff
        /*0180*/ 	.word	0x00000048
        /*0184*/ 	.short	0x0100
        /*0186*/ 	.byte	0x04
	.zero		1


	//   ....[10]....
        /*0188*/ 	.word	0x000008a0
        /*018c*/ 	.word	0x000000ff
        /*0190*/ 	.word	0x00000050
        /*0194*/ 	.short	0x0100
        /*0196*/ 	.byte	0x06
	.zero		1


	//   ....[11]....
        /*0198*/ 	.word	0x000008b0
        /*019c*/ 	.word	0x000000ff
        /*01a0*/ 	.word	0x00000058
        /*01a4*/ 	.short	0x0100
        /*01a6*/ 	.byte	0x06
	.zero		1


	//   ....[12]....
        /*01a8*/ 	.word	0x000009f0
        /*01ac*/ 	.word	0x000000ff
        /*01b0*/ 	.word	0x00000060
        /*01b4*/ 	.short	0x0100
        /*01b6*/ 	.byte	0x06
	.zero		1


	//   ....[13]....
        /*01b8*/ 	.word	0x00000a00
        /*01bc*/ 	.word	0x000000ff
        /*01c0*/ 	.word	0x00000070
        /*01c4*/ 	.short	0x0100
        /*01c6*/ 	.byte	0x06
	.zero		1


	//   ....[14]....
        /*01c8*/ 	.word	0x00000a10
        /*01cc*/ 	.word	0x000000ff
        /*01d0*/ 	.word	0x00000068
        /*01d4*/ 	.short	0x0100
        /*01d6*/ 	.byte	0x06
	.zero		1


	//   ....[15]....
        /*01d8*/ 	.word	0x00000a20
        /*01dc*/ 	.word	0x000000ff
        /*01e0*/ 	.word	0x00000078
        /*01e4*/ 	.short	0x0100
        /*01e6*/ 	.byte	0x06
	.zero		1


	//   ....[16]....
        /*01e8*/ 	.word	0x00000b50
        /*01ec*/ 	.word	0x000000ff
        /*01f0*/ 	.word	0x00000080
        /*01f4*/ 	.short	0x0100
        /*01f6*/ 	.byte	0x04
	.zero		1


	//   ....[17]....
        /*01f8*/ 	.word	0x00000b60
        /*01fc*/ 	.word	0x000000ff
        /*0200*/ 	.word	0x000000a0
        /*0204*/ 	.short	0x0100
        /*0206*/ 	.byte	0x04
	.zero		1


	//   ....[18]....
        /*0208*/ 	.word	0x00000b70
        /*020c*/ 	.word	0x000000ff
        /*0210*/ 	.word	0x00000088
        /*0214*/ 	.short	0x0100
        /*0216*/ 	.byte	0x04
	.zero		1


	//   ....[19]....
        /*0218*/ 	.word	0x00000b80
        /*021c*/ 	.word	0x000000ff
        /*0220*/ 	.word	0x000000a8
        /*0224*/ 	.short	0x0100
        /*0226*/ 	.byte	0x04
	.zero		1


	//   ....[20]....
        /*0228*/ 	.word	0x00000b90
        /*022c*/ 	.word	0x000000ff
        /*0230*/ 	.word	0x00000090
        /*0234*/ 	.short	0x0100
        /*0236*/ 	.byte	0x04
	.zero		1


	//   ....[21]....
        /*0238*/ 	.word	0x00000ba0
        /*023c*/ 	.word	0x000000ff
        /*0240*/ 	.word	0x000000b0
        /*0244*/ 	.short	0x0100
        /*0246*/ 	.byte	0x04
	.zero		1


	//   ....[22]....
        /*0248*/ 	.word	0x00000bb0
        /*024c*/ 	.word	0x000000ff
        /*0250*/ 	.word	0x00000098
        /*0254*/ 	.short	0x0100
        /*0256*/ 	.byte	0x04
	.zero		1


	//   ....[23]....
        /*0258*/ 	.word	0x00000bc0
        /*025c*/ 	.word	0x000000ff
        /*0260*/ 	.word	0x000000b8
        /*0264*/ 	.short	0x0100
        /*0266*/ 	.byte	0x04
	.zero		1


	//   ....[24]....
        /*0268*/ 	.word	0x00000cb0
        /*026c*/ 	.word	0x000000ff
        /*0270*/ 	.word	0x000000c0
        /*0274*/ 	.short	0x0100
        /*0276*/ 	.byte	0x04
	.zero		1


	//   ....[25]....
        /*0278*/ 	.word	0x00000cc0
        /*027c*/ 	.word	0x000000ff
        /*0280*/ 	.word	0x000000d0
        /*0284*/ 	.short	0x0100
        /*0286*/ 	.byte	0x04
	.zero		1


	//   ....[26]....
        /*0288*/ 	.word	0x00000cd0
        /*028c*/ 	.word	0x000000ff
        /*0290*/ 	.word	0x000000c8
        /*0294*/ 	.short	0x0100
        /*0296*/ 	.byte	0x04
	.zero		1


	//   ....[27]....
        /*0298*/ 	.word	0x00000ce0
        /*029c*/ 	.word	0x000000ff
        /*02a0*/ 	.word	0x000000d8
        /*02a4*/ 	.short	0x0100
        /*02a6*/ 	.byte	0x04
	.zero		1


	//   ....[28]....
        /*02a8*/ 	.word	0x00001800
        /*02ac*/ 	.word	0x00000000
        /*02b0*/ 	.word	0x000000d0
        /*02b4*/ 	.short	0x010a
        /*02b6*/ 	.byte	0xff
	.zero		1


	//   ....[29]....
        /*02b8*/ 	.word	0x00001830
        /*02bc*/ 	.word	0x00000000
        /*02c0*/ 	.word	0x000000c0
        /*02c4*/ 	.short	0x0101
        /*02c6*/ 	.byte	0xff
	.zero		1


	//   ....[30]....
        /*02c8*/ 	.word	0x00001900
        /*02cc*/ 	.word	0x000000ff
        /*02d0*/ 	.word	0x00000020
        /*02d4*/ 	.short	0x010a
        /*02d6*/ 	.byte	0x04
	.zero		1


	//   ....[31]....
        /*02d8*/ 	.word	0x00001980
        /*02dc*/ 	.word	0x000000ff
        /*02e0*/ 	.word	0x00000020
        /*02e4*/ 	.short	0x010a
        /*02e6*/ 	.byte	0x21
	.zero		1


	//   ....[32]....
        /*02e8*/ 	.word	0x00001b20
        /*02ec*/ 	.word	0x000000ff
        /*02f0*/ 	.word	0x00000020
        /*02f4*/ 	.short	0x010a
        /*02f6*/ 	.byte	0x08
	.zero		1


	//   ....[33]....
        /*02f8*/ 	.word	0x00001c30
        /*02fc*/ 	.word	0x000000ff
        /*0300*/ 	.word	0x00000058
        /*0304*/ 	.short	0x0101
        /*0306*/ 	.byte	0x06
	.zero		1


	//   ....[34]....
        /*0308*/ 	.word	0x00001c50
        /*030c*/ 	.word	0x000000ff
        /*0310*/ 	.word	0x00000020
        /*0314*/ 	.short	0x010a
        /*0316*/ 	.byte	0x04
	.zero		1


	//   ....[35]....
        /*0318*/ 	.word	0x00001cd0
        /*031c*/ 	.word	0x000000ff
        /*0320*/ 	.word	0x00000020
        /*0324*/ 	.short	0x010a
        /*0326*/ 	.byte	0x11
	.zero		1


	//   ....[36]....
        /*0328*/ 	.word	0x00001e70
        /*032c*/ 	.word	0x000000ff
        /*0330*/ 	.word	0x00000020
        /*0334*/ 	.short	0x010a
        /*0336*/ 	.byte	0x07
	.zero		1


	//   ....[37]....
        /*0338*/ 	.word	0x00001fb0
        /*033c*/ 	.word	0x00000003
        /*0340*/ 	.word	0x00000060
        /*0344*/ 	.short	0x010a
        /*0346*/ 	.byte	0xff
	.zero		1


	//   ....[38]....
        /*0348*/ 	.word	0x00002100
        /*034c*/ 	.word	0x00000000
        /*0350*/ 	.word	0x00000000
        /*0354*/ 	.short	0x0101
        /*0356*/ 	.byte	0xff
	.zero		1


	//   ....[39]....
        /*0358*/ 	.word	0x000026a0
        /*035c*/ 	.word	0x000000ff
        /*0360*/ 	.word	0x00000000
        /*0364*/ 	.short	0x010a
        /*0366*/ 	.byte	0x04
	.zero		1


	//   ....[40]....
        /*0368*/ 	.word	0x00002730
        /*036c*/ 	.word	0x000000ff
        /*0370*/ 	.word	0x00000000
        /*0374*/ 	.short	0x010a
        /*0376*/ 	.byte	0x05
	.zero		1


	//   ....[41]....
        /*0378*/ 	.word	0x000027c0
        /*037c*/ 	.word	0x000000ff
        /*0380*/ 	.word	0x00000000
        /*0384*/ 	.short	0x010a
        /*0386*/ 	.byte	0x05
	.zero		1


	//   ....[42]....
        /*0388*/ 	.word	0x00002860
        /*038c*/ 	.word	0x00000000
        /*0390*/ 	.word	0x00000000
        /*0394*/ 	.short	0x010a
        /*0396*/ 	.byte	0xff
	.zero		1


	//   ....[43]....
        /*0398*/ 	.word	0x00002980
        /*039c*/ 	.word	0x00000002
        /*03a0*/ 	.word	0x000000c0
        /*03a4*/ 	.short	0x010a
        /*03a6*/ 	.byte	0xff
	.zero		1


	//   ....[44]....
        /*03a8*/ 	.word	0x000029f0
        /*03ac*/ 	.word	0x00000002
        /*03b0*/ 	.word	0x00000000
        /*03b4*/ 	.short	0x0101
        /*03b6*/ 	.byte	0xff
	.zero		1


	//   ....[45]....
        /*03b8*/ 	.word	0x00002a10
        /*03bc*/ 	.word	0x000000ff
        /*03c0*/ 	.word	0x00000070
        /*03c4*/ 	.short	0x010a
        /*03c6*/ 	.byte	0x04
	.zero		1


	//   ....[46]....
        /*03c8*/ 	.word	0x00002b30
        /*03cc*/ 	.word	0x00000002
        /*03d0*/ 	.word	0x00000060
        /*03d4*/ 	.short	0x010a
        /*03d6*/ 	.byte	0xff
	.zero		1


	//   ....[47]....
        /*03d8*/ 	.word	0x00002c30
        /*03dc*/ 	.word	0x00000002
        /*03e0*/ 	.word	0x00000000
        /*03e4*/ 	.short	0x0101
        /*03e6*/ 	.byte	0xff
	.zero		1


	//   ....[48]....
        /*03e8*/ 	.word	0x00002cc0
        /*03ec*/ 	.word	0x000000ff
        /*03f0*/ 	.word	0x00000070
        /*03f4*/ 	.short	0x0106
        /*03f6*/ 	.byte	0x04
	.zero		1


	//   ....[49]....
        /*03f8*/ 	.word	0x00002ce0
        /*03fc*/ 	.word	0x000000ff
        /*0400*/ 	.word	0x00000070
        /*0404*/ 	.short	0x010a
        /*0406*/ 	.byte	0x04
	.zero		1


	//   ....[50]....
        /*0408*/ 	.word	0x00002d70
        /*040c*/ 	.word	0x000000ff
        /*0410*/ 	.word	0x00000070
        /*0414*/ 	.short	0x0106
        /*0416*/ 	.byte	0x07
	.zero		1


	//   ....[51]....
        /*0418*/ 	.word	0x00002db0
        /*041c*/ 	.word	0x00000000
        /*0420*/ 	.word	0x00000070
        /*0424*/ 	.short	0x010a
        /*0426*/ 	.byte	0xff
	.zero		1


	//   ....[52]....
        /*0428*/ 	.word	0x00003300
        /*042c*/ 	.word	0x00000000
        /*0430*/ 	.word	0x00000060
        /*0434*/ 	.short	0x010a
        /*0436*/ 	.byte	0xff
	.zero		1


	//   ....[53]....
        /*0438*/ 	.word	0x00003400
        /*043c*/ 	.word	0x00000003
        /*0440*/ 	.word	0x00000000
        /*0444*/ 	.short	0x0101
        /*0446*/ 	.byte	0xff
	.zero		1


	//   ....[54]....
        /*0448*/ 	.word	0x00003410
        /*044c*/ 	.word	0x000000ff
        /*0450*/ 	.word	0x00000000
        /*0454*/ 	.short	0x010a
        /*0456*/ 	.byte	0x04
	.zero		1


	//   ....[55]....
        /*0458*/ 	.word	0x00003490
        /*045c*/ 	.word	0x000000ff
        /*0460*/ 	.word	0x000000a0
        /*0464*/ 	.short	0x010a
        /*0466*/ 	.byte	0x1f
	.zero		1


	//   ....[56]....
        /*0468*/ 	.word	0x00003570
        /*046c*/ 	.word	0x000000ff
        /*0470*/ 	.word	0x00000000
        /*0474*/ 	.short	0x010a
        /*0476*/ 	.byte	0x05
	.zero		1


	//   ....[57]....
        /*0478*/ 	.word	0x000036b0
        /*047c*/ 	.word	0x000000ff
        /*0480*/ 	.word	0x00000000
        /*0484*/ 	.short	0x010a
        /*0486*/ 	.byte	0x04
	.zero		1


	//   ....[58]....
        /*0488*/ 	.word	0x00003940
        /*048c*/ 	.word	0x000000ff
        /*0490*/ 	.word	0x00000000
        /*0494*/ 	.short	0x010a
        /*0496*/ 	.byte	0x04
	.zero		1


	//   ....[59]....
        /*0498*/ 	.word	0x000039d0
        /*049c*/ 	.word	0x000000ff
        /*04a0*/ 	.word	0x00000000
        /*04a4*/ 	.short	0x010a
        /*04a6*/ 	.byte	0x05
	.zero		1


	//   ....[60]....
        /*04a8*/ 	.word	0x00003a60
        /*04ac*/ 	.word	0x000000ff
        /*04b0*/ 	.word	0x00000000
        /*04b4*/ 	.short	0x010a
        /*04b6*/ 	.byte	0x05
	.zero		1


	//   ....[61]....
        /*04b8*/ 	.word	0x00003af0
        /*04bc*/ 	.word	0x000000ff
        /*04c0*/ 	.word	0x00000000
        /*04c4*/ 	.short	0x010a
        /*04c6*/ 	.byte	0x04
	.zero		1


	//   ....[62]....
        /*04c8*/ 	.word	0x00003f90
        /*04cc*/ 	.word	0x00000007
        /*04d0*/ 	.word	0x00000060
        /*04d4*/ 	.short	0x010a
        /*04d6*/ 	.byte	0xff
	.zero		1


	//   ....[63]....
        /*04d8*/ 	.word	0x00004100
        /*04dc*/ 	.word	0x00000000
        /*04e0*/ 	.word	0x00000000
        /*04e4*/ 	.short	0x0101
        /*04e6*/ 	.byte	0xff
	.zero		1


	//   ....[64]....
        /*04e8*/ 	.word	0x00004570
        /*04ec*/ 	.word	0x000000ff
        /*04f0*/ 	.word	0x00000058
        /*04f4*/ 	.short	0x010a
        /*04f6*/ 	.byte	0x11
	.zero		1


	//   ....[65]....
        /*04f8*/ 	.word	0x000046f0
        /*04fc*/ 	.word	0x000000ff
        /*0500*/ 	.word	0x00000048
        /*0504*/ 	.short	0x010a
        /*0506*/ 	.byte	0x11
	.zero		1


	//   ....[66]....
        /*0508*/ 	.word	0x00004900
        /*050c*/ 	.word	0x000000ff
        /*0510*/ 	.word	0x00000040
        /*0514*/ 	.short	0x010b
        /*0516*/ 	.byte	0x11
	.zero		1


	//   ....[67]....
        /*0518*/ 	.word	0x00004910
        /*051c*/ 	.word	0x000000ff
        /*0520*/ 	.word	0x00000000
        /*0524*/ 	.short	0x0101
        /*0526*/ 	.byte	0x30
	.zero		1


	//   ....[68]....
        /*0528*/ 	.word	0x00004950
        /*052c*/ 	.word	0x00000000
        /*0530*/ 	.word	0x00000048
        /*0534*/ 	.short	0x010a
        /*0536*/ 	.byte	0xff
	.zero		1


	//   ....[69]....
        /*0538*/ 	.word	0x00004c80
        /*053c*/ 	.word	0x00000003
        /*0540*/ 	.word	0x00000060
        /*0544*/ 	.short	0x010a
        /*0546*/ 	.byte	0xff
	.zero		1


	//   ....[70]....
        /*0548*/ 	.word	0x00004e00
        /*054c*/ 	.word	0x00000000
        /*0550*/ 	.word	0x00000000
        /*0554*/ 	.short	0x0101
        /*0556*/ 	.byte	0xff
	.zero		1


	//   ....[71]....
        /*0558*/ 	.word	0x00005860
        /*055c*/ 	.word	0x000000ff
        /*0560*/ 	.word	0x00000040
        /*0564*/ 	.short	0x010a
        /*0566*/ 	.byte	0x2c
	.zero		1


	//   ....[72]....
        /*0568*/ 	.word	0x00005870
        /*056c*/ 	.word	0x00000010
        /*0570*/ 	.word	0x00000080
        /*0574*/ 	.short	0x010a
        /*0576*/ 	.byte	0xff
	.zero		1


	//   ....[73]....
        /*0578*/ 	.word	0x00005a20
        /*057c*/ 	.word	0x000000ff
        /*0580*/ 	.word	0x00000040
        /*0584*/ 	.short	0x010a
        /*0586*/ 	.byte	0x2c
	.zero		1


	//   ....[74]....
        /*0588*/ 	.word	0x00005b00
        /*058c*/ 	.word	0x000000ff
        /*0590*/ 	.word	0x00000000
        /*0594*/ 	.short	0x0101
        /*0596*/ 	.byte	0x04
	.zero		1


	//   ....[75]....
        /*0598*/ 	.word	0x00005b60
        /*059c*/ 	.word	0x00000010
        /*05a0*/ 	.word	0x00000080
        /*05a4*/ 	.short	0x010a
        /*05a6*/ 	.byte	0xff
	.zero		1


	//   ....[76]....
        /*05a8*/ 	.word	0x00005e20
        /*05ac*/ 	.word	0x000000ff
        /*05b0*/ 	.word	0x00000000
        /*05b4*/ 	.short	0x0101
        /*05b6*/ 	.byte	0x04
	.zero		1


	//   ....[77]....
        /*05b8*/ 	.word	0x00006820
        /*05bc*/ 	.word	0x00000000
        /*05c0*/ 	.word	0x000000d0
        /*05c4*/ 	.short	0x010a
        /*05c6*/ 	.byte	0xff
	.zero		1


	//   ....[78]....
        /*05c8*/ 	.word	0x00006880
        /*05cc*/ 	.word	0x00000000
        /*05d0*/ 	.word	0x00000020
        /*05d4*/ 	.short	0x010a
        /*05d6*/ 	.byte	0xff
	.zero		1


	//   ....[79]....
        /*05d8*/ 	.word	0x000068e0
        /*05dc*/ 	.word	0x00000000
        /*05e0*/ 	.word	0x00000020
        /*05e4*/ 	.short	0x010a
        /*05e6*/ 	.byte	0xff
	.zero		1


	//   ....[80]....
        /*05e8*/ 	.word	0x00006930
        /*05ec*/ 	.word	0x00000003
        /*05f0*/ 	.word	0x00000060
        /*05f4*/ 	.short	0x010a
        /*05f6*/ 	.byte	0xff
	.zero		1


	//   ....[81]....
        /*05f8*/ 	.word	0x00006990
        /*05fc*/ 	.word	0x00000000
        /*0600*/ 	.word	0x00000000
        /*0604*/ 	.short	0x010a
        /*0606*/ 	.byte	0xff
	.zero		1


	//   ....[82]....
        /*0608*/ 	.word	0x000069f0
        /*060c*/ 	.word	0x00000000
        /*0610*/ 	.word	0x00000000
        /*0614*/ 	.short	0x010a
        /*0616*/ 	.byte	0xff
	.zero		1


	//   ....[83]....
        /*0618*/ 	.word	0x00006a50
        /*061c*/ 	.word	0x00000000
        /*0620*/ 	.word	0x00000000
        /*0624*/ 	.short	0x010a
        /*0626*/ 	.byte	0xff
	.zero		1


	//   ....[84]....
        /*0628*/ 	.word	0x00006aa0
        /*062c*/ 	.word	0x00000002
        /*0630*/ 	.word	0x000000c0
        /*0634*/ 	.short	0x010a
        /*0636*/ 	.byte	0xff
	.zero		1


	//   ....[85]....
        /*0638*/ 	.word	0x00006b00
        /*063c*/ 	.word	0x00000002
        /*0640*/ 	.word	0x00000070
        /*0644*/ 	.short	0x010a
        /*0646*/ 	.byte	0xff
	.zero		1


	//   ....[86]....
        /*0648*/ 	.word	0x00006b50
        /*064c*/ 	.word	0x00000002
        /*0650*/ 	.word	0x00000060
        /*0654*/ 	.short	0x010a
        /*0656*/ 	.byte	0xff
	.zero		1


	//   ....[87]....
        /*0658*/ 	.word	0x00006bb0
        /*065c*/ 	.word	0x00000000
        /*0660*/ 	.word	0x00000070
        /*0664*/ 	.short	0x010a
        /*0666*/ 	.byte	0xff
	.zero		1


	//   ....[88]....
        /*0668*/ 	.word	0x00006c00
        /*066c*/ 	.word	0x00000000
        /*0670*/ 	.word	0x00000060
        /*0674*/ 	.short	0x010a
        /*0676*/ 	.byte	0xff
	.zero		1


	//   ....[89]....
        /*0678*/ 	.word	0x00006c60
        /*067c*/ 	.word	0x00000002
        /*0680*/ 	.word	0x000000a0
        /*0684*/ 	.short	0x010a
        /*0686*/ 	.byte	0xff
	.zero		1


	//   ....[90]....
        /*0688*/ 	.word	0x00006cc0
        /*068c*/ 	.word	0x00000000
        /*0690*/ 	.word	0x00000000
        /*0694*/ 	.short	0x010a
        /*0696*/ 	.byte	0xff
	.zero		1


	//   ....[91]....
        /*0698*/ 	.word	0x00006d20
        /*069c*/ 	.word	0x00000000
        /*06a0*/ 	.word	0x00000000
        /*06a4*/ 	.short	0x010a
        /*06a6*/ 	.byte	0xff
	.zero		1


	//   ....[92]....
        /*06a8*/ 	.word	0x00006d80
        /*06ac*/ 	.word	0x00000000
        /*06b0*/ 	.word	0x00000000
        /*06b4*/ 	.short	0x010a
        /*06b6*/ 	.byte	0xff
	.zero		1


	//   ....[93]....
        /*06b8*/ 	.word	0x00006de0
        /*06bc*/ 	.word	0x00000000
        /*06c0*/ 	.word	0x00000000
        /*06c4*/ 	.short	0x010a
        /*06c6*/ 	.byte	0xff
	.zero		1


	//   ....[94]....
        /*06c8*/ 	.word	0x00006e40
        /*06cc*/ 	.word	0x00000000
        /*06d0*/ 	.word	0x00000000
        /*06d4*/ 	.short	0x010a
        /*06d6*/ 	.byte	0xff
	.zero		1


	//   ....[95]....
        /*06d8*/ 	.word	0x00006e90
        /*06dc*/ 	.word	0x00000007
        /*06e0*/ 	.word	0x00000060
        /*06e4*/ 	.short	0x010a
        /*06e6*/ 	.byte	0xff
	.zero		1


	//   ....[96]....
        /*06e8*/ 	.word	0x00006ef0
        /*06ec*/ 	.word	0x00000000
        /*06f0*/ 	.word	0x00000058
        /*06f4*/ 	.short	0x010a
        /*06f6*/ 	.byte	0xff
	.zero		1


	//   ....[97]....
        /*06f8*/ 	.word	0x00006f50
        /*06fc*/ 	.word	0x00000000
        /*0700*/ 	.word	0x00000048
        /*0704*/ 	.short	0x010a
        /*0706*/ 	.byte	0xff
	.zero		1


	//   ....[98]....
        /*0708*/ 	.word	0x00006fa0
        /*070c*/ 	.word	0x00000003
        /*0710*/ 	.word	0x00000060
        /*0714*/ 	.short	0x010a
        /*0716*/ 	.byte	0xff
	.zero		1


	//   ....[99]....
        /*0718*/ 	.word	0x00007000
        /*071c*/ 	.word	0x00000000
        /*0720*/ 	.word	0x00000040
        /*0724*/ 	.short	0x010a
        /*0726*/ 	.byte	0xff
	.zero		1


	//   ....[100]....
        /*0728*/ 	.word	0x00007050
        /*072c*/ 	.word	0x00000010
        /*0730*/ 	.word	0x00000080
        /*0734*/ 	.short	0x010a
        /*0736*/ 	.byte	0xff
	.zero		1


	//----- nvinfo : EIATTR_NUM_MBARRIERS
	.align		4
.L_47:
        /*0738*/ 	.byte	0x03, 0x38
        /*073a*/ 	.short	0x001c


	//----- nvinfo : EIATTR_EXIT_INSTR_OFFSETS
	.align		4
        /*073c*/ 	.byte	0x04, 0x1c
        /*073e*/ 	.short	(.L_49 - .L_48)


	//   ....[0]....
.L_48:
        /*0740*/ 	.word	0x00002890


	//   ....[1]....
        /*0744*/ 	.word	0x00002d80


	//   ....[2]....
        /*0748*/ 	.word	0x00002de0


	//   ....[3]....
        /*074c*/ 	.word	0x00003d50


	//   ....[4]....
        /*0750*/ 	.word	0x00004980


	//   ....[5]....
        /*0754*/ 	.word	0x000049c0


	//   ....[6]....
        /*0758*/ 	.word	0x00006810


	//----- nvinfo : EIATTR_MAX_THREADS
	.align		4
.L_49:
        /*075c*/ 	.byte	0x04, 0x05
        /*075e*/ 	.short	(.L_51 - .L_50)
.L_50:
        /*0760*/ 	.word	0x00000100
        /*0764*/ 	.word	0x00000001
        /*0768*/ 	.word	0x00000001


	//----- nvinfo : EIATTR_CRS_STACK_SIZE
	.align		4
.L_51:
        /*076c*/ 	.byte	0x04, 0x1e
        /*076e*/ 	.short	(.L_53 - .L_52)
.L_52:
        /*0770*/ 	.word	0x00000000


	//----- nvinfo : EIATTR_CBANK_PARAM_SIZE
	.align		4
.L_53:
        /*0774*/ 	.byte	0x03, 0x19
        /*0776*/ 	.short	0x0800


	//----- nvinfo : EIATTR_PARAM_CBANK
	.align		4
        /*0778*/ 	.byte	0x04, 0x0a
        /*077a*/ 	.short	(.L_55 - .L_54)
	.align		4
.L_54:
        /*077c*/ 	.word	index@(.nv.constant0._ZN7cutlass13device_kernelINS_4gemm6kernel13GemmUniversalIN4cute5tupleIJiiiiEEENS1_10collective13CollectiveMmaINS1_35MainloopSm100TmaUmmaWarpSpecializedILi4ELi2ELi4ENS5_IJNS4_1CILi1EEENSA_ILi2EEESB_EEEEENS5_IJNSA_ILi64EEESF_NSA_ILi128EEEEEEaNS5_IJlSB_lEEEaSI_NS4_8TiledMMAINS4_8MMA_AtomIJNS4_15SM100_MMA_S8_SSIaaiLi64ELi64ELNS4_4UMMA5MajorE0ELSN_0ELNSM_8SaturateE0EEEEEENS4_6LayoutINS5_IJSB_SB_SB_EEENS5_IJNSA_ILi0EEEST_ST_EEEEENS5_IJNS4_10UnderscoreESW_SW_EEEEENS4_23SM90_TMA_LOAD_MULTICASTENS4_14ComposedLayoutINS4_7SwizzleILi3ELi4ELi3EEENS4_18smem_ptr_flag_bitsILi8EEENSR_INS5_IJNSA_ILi8EEESG_EEENS5_IJSG_SB_EEEEEEEvNS4_8identityENS4_13SM90_TMA_LOADES19_vS1A_EENS_8epilogue10collective18CollectiveEpilogueINS1D_23Sm100TmaWarpSpecializedILi1ELi1ELi32ELb0ELb0EEEJSH_NS5_IJNSR_ISF_SB_EES1I_EEEaSI_aSI_NS1D_6fusion15FusionCallbacksIS1H_NS1K_17LinearCombinationIaiaiLNS_15FloatRoundStyleE2EEESH_S1J_JEEENS4_5SM1004TMEM4LOAD26SM100_TMEM_LOAD_16dp32b32xES1B_NS10_INS11_ILi2ELi4ELi3EEES14_NSR_INS5_IJS15_SF_EEENS5_IJSF_SB_EEEEEEENS4_39AutoVectorizingCopyWithAssumedAlignmentILi128EEENS4_14SM90_TMA_STOREES1Y_S20_S20_EEEvvEEEEvNT_6ParamsE)
        /*0780*/ 	.short	0x0380
        /*0782*/ 	.short	0x0800


	//----- nvinfo : EIATTR_SW_WAR
	.align		4
.L_55:
        /*0784*/ 	.byte	0x04, 0x36
        /*0786*/ 	.short	(.L_57 - .L_56)
.L_56:
        /*0788*/ 	.word	0x00000008
.L_57:


//--------------------- .nv.callgraph             --------------------------
	.section	.nv.callgraph,"",@"SHT_CUDA_CALLGRAPH"
	.align	4
	.sectionentsize	8
	.align		4
        /*0000*/ 	.word	0x00000000
	.align		4
        /*0004*/ 	.word	0xffffffff
	.align		4
        /*0008*/ 	.word	index@(_ZN7cutlass13device_kernelINS_4gemm6kernel13GemmUniversalIN4cute5tupleIJiiiiEEENS1_10collective13CollectiveMmaINS1_35MainloopSm100TmaUmmaWarpSpecializedILi4ELi2ELi4ENS5_IJNS4_1CILi1EEENSA_ILi2EEESB_EEEEENS5_IJNSA_ILi64EEESF_NSA_ILi128EEEEEEaNS5_IJlSB_lEEEaSI_NS4_8TiledMMAINS4_8MMA_AtomIJNS4_15SM100_MMA_S8_SSIaaiLi64ELi64ELNS4_4UMMA5MajorE0ELSN_0ELNSM_8SaturateE0EEEEEENS4_6LayoutINS5_IJSB_SB_SB_EEENS5_IJNSA_ILi0EEEST_ST_EEEEENS5_IJNS4_10UnderscoreESW_SW_EEEEENS4_23SM90_TMA_LOAD_MULTICASTENS4_14ComposedLayoutINS4_7SwizzleILi3ELi4ELi3EEENS4_18smem_ptr_flag_bitsILi8EEENSR_INS5_IJNSA_ILi8EEESG_EEENS5_IJSG_SB_EEEEEEEvNS4_8identityENS4_13SM90_TMA_LOADES19_vS1A_EENS_8epilogue10collective18CollectiveEpilogueINS1D_23Sm100TmaWarpSpecializedILi1ELi1ELi32ELb0ELb0EEEJSH_NS5_IJNSR_ISF_SB_EES1I_EEEaSI_aSI_NS1D_6fusion15FusionCallbacksIS1H_NS1K_17LinearCombinationIaiaiLNS_15FloatRoundStyleE2EEESH_S1J_JEEENS4_5SM1004TMEM4LOAD26SM100_TMEM_LOAD_16dp32b32xES1B_NS10_INS11_ILi2ELi4ELi3EEES14_NSR_INS5_IJS15_SF_EEENS5_IJSF_SB_EEEEEEENS4_39AutoVectorizingCopyWithAssumedAlignmentILi128EEENS4_14SM90_TMA_STOREES1Y_S20_S20_EEEvvEEEEvNT_6ParamsE)
	.align		4
        /*000c*/ 	.word	index@(__assertfail)
	.align		4
        /*0010*/ 	.word	0x00000000
	.align		4
        /*0014*/ 	.word	0xfffffffe
	.align		4
        /*0018*/ 	.word	0x00000000
	.align		4
        /*001c*/ 	.word	0xfffffffd
	.align		4
        /*0020*/ 	.word	0x00000000
	.align		4
        /*0024*/ 	.word	0xfffffffc


//--------------------- .nv.constant4             --------------------------
	.section	.nv.constant4,"a",@progbits
	.align	8
	.align		8
.nv.constant4:
        /*0000*/ 	.dword	__assertfail
	.align		8
        /*0008*/ 	.dword	__unnamed_1
	.align		8
        /*0010*/ 	.dword	__unnamed_2
	.align		8
        /*0018*/ 	.dword	_ZN39_INTERNAL_6fa529d9_4_k_cu_cf0303e8_93764cuda3std3__45__cpo5beginE
	.align		8
        /*0020*/ 	.dword	_ZN39_INTERNAL_6fa529d9_4_k_cu_cf0303e8_93764cuda3std3__45__cpo3endE
	.align		8
        /*0028*/ 	.dword	_ZN39_INTERNAL_6fa529d9_4_k_cu_cf0303e8_93764cuda3std3__45__cpo6cbeginE
	.align		8
        /*0030*/ 	.dword	_ZN39_INTERNAL_6fa529d9_4_k_cu_cf0303e8_93764cuda3std3__45__cpo4cendE
	.align		8
        /*0038*/ 	.dword	_ZN39_INTERNAL_6fa529d9_4_k_cu_cf0303e8_93764cuda3std3__441_GLOBAL__N__6fa529d9_4_k_cu_cf0303e8_93766ignoreE
	.align		8
        /*0040*/ 	.dword	_ZN39_INTERNAL_6fa529d9_4_k_cu_cf0303e8_93764cuda3std3__419piecewise_constructE
	.align		8
        /*0048*/ 	.dword	_ZN39_INTERNAL_6fa529d9_4_k_cu_cf0303e8_93764cuda3std3__48in_placeE
	.align		8
        /*0050*/ 	.dword	_ZN39_INTERNAL_6fa529d9_4_k_cu_cf0303e8_93764cuda3std6ranges3__45__cpo4swapE
	.align		8
        /*0058*/ 	.dword	_ZN39_INTERNAL_6fa529d9_4_k_cu_cf0303e8_93764cuda3std6ranges3__45__cpo9iter_moveE
	.align		8
        /*0060*/ 	.dword	_ZN39_INTERNAL_6fa529d9_4_k_cu_cf0303e8_93764cute7productE
	.align		8
        /*0068*/ 	.dword	_ZN39_INTERNAL_6fa529d9_4_k_cu_cf0303e8_93764cute1_E
	.align		8
        /*0070*/ 	.dword	$str$25
	.align		8
        /*0078*/ 	.dword	$str$26
	.align		8
        /*0080*/ 	.dword	$str$27
	.align		8
        /*0088*/ 	.dword	$str$28


//--------------------- .text._ZN7cutlass13device_kernelINS_4gemm6kernel13GemmUniversalIN4cute5tupleIJiiiiEEENS1_10collective13CollectiveMmaINS1_35MainloopSm100TmaUmmaWarpSpecializedILi4ELi2ELi4ENS5_IJNS4_1CILi1EEENSA_ILi2EEESB_EEEEENS5_IJNSA_ILi64EEESF_NSA_ILi128EEEEEEaNS5_IJlSB_lEEEaSI_NS4_8TiledMMAINS4_8MMA_AtomIJNS4_15SM100_MMA_S8_SSIaaiLi64ELi64ELNS4_4UMMA5MajorE0ELSN_0ELNSM_8SaturateE0EEEEEENS4_6LayoutINS5_IJSB_SB_SB_EEENS5_IJNSA_ILi0EEEST_ST_EEEEENS5_IJNS4_10UnderscoreESW_SW_EEEEENS4_23SM90_TMA_LOAD_MULTICASTENS4_14ComposedLayoutINS4_7SwizzleILi3ELi4ELi3EEENS4_18smem_ptr_flag_bitsILi8EEENSR_INS5_IJNSA_ILi8EEESG_EEENS5_IJSG_SB_EEEEEEEvNS4_8identityENS4_13SM90_TMA_LOADES19_vS1A_EENS_8epilogue10collective18CollectiveEpilogueINS1D_23Sm100TmaWarpSpecializedILi1ELi1ELi32ELb0ELb0EEEJSH_NS5_IJNSR_ISF_SB_EES1I_EEEaSI_aSI_NS1D_6fusion15FusionCallbacksIS1H_NS1K_17LinearCombinationIaiaiLNS_15FloatRoundStyleE2EEESH_S1J_JEEENS4_5SM1004TMEM4LOAD26SM100_TMEM_LOAD_16dp32b32xES1B_NS10_INS11_ILi2ELi4ELi3EEES14_NSR_INS5_IJS15_SF_EEENS5_IJSF_SB_EEEEEEENS4_39AutoVectorizingCopyWithAssumedAlignmentILi128EEENS4_14SM90_TMA_STOREES1Y_S20_S20_EEEvvEEEEvNT_6ParamsE --------------------------
	.section	.text._ZN7cutlass13device_kernelINS_4gemm6kernel13GemmUniversalIN4cute5tupleIJiiiiEEENS1_10collective13CollectiveMmaINS1_35MainloopSm100TmaUmmaWarpSpecializedILi4ELi2ELi4ENS5_IJNS4_1CILi1EEENSA_ILi2EEESB_EEEEENS5_IJNSA_ILi64EEESF_NSA_ILi128EEEEEEaNS5_IJlSB_lEEEaSI_NS4_8TiledMMAINS4_8MMA_AtomIJNS4_15SM100_MMA_S8_SSIaaiLi64ELi64ELNS4_4UMMA5MajorE0ELSN_0ELNSM_8SaturateE0EEEEEENS4_6LayoutINS5_IJSB_SB_SB_EEENS5_IJNSA_ILi0EEEST_ST_EEEEENS5_IJNS4_10UnderscoreESW_SW_EEEEENS4_23SM90_TMA_LOAD_MULTICASTENS4_14ComposedLayoutINS4_7SwizzleILi3ELi4ELi3EEENS4_18smem_ptr_flag_bitsILi8EEENSR_INS5_IJNSA_ILi8EEESG_EEENS5_IJSG_SB_EEEEEEEvNS4_8identityENS4_13SM90_TMA_LOADES19_vS1A_EENS_8epilogue10collective18CollectiveEpilogueINS1D_23Sm100TmaWarpSpecializedILi1ELi1ELi32ELb0ELb0EEEJSH_NS5_IJNSR_ISF_SB_EES1I_EEEaSI_aSI_NS1D_6fusion15FusionCallbacksIS1H_NS1K_17LinearCombinationIaiaiLNS_15FloatRoundStyleE2EEESH_S1J_JEEENS4_5SM1004TMEM4LOAD26SM100_TMEM_LOAD_16dp32b32xES1B_NS10_INS11_ILi2ELi4ELi3EEES14_NSR_INS5_IJS15_SF_EEENS5_IJSF_SB_EEEEEEENS4_39AutoVectorizingCopyWithAssumedAlignmentILi128EEENS4_14SM90_TMA_STOREES1Y_S20_S20_EEEvvEEEEvNT_6ParamsE,"ax",@progbits
	.align	128
.text._ZN7cutlass13device_kernelINS_4gemm6kernel13GemmUniversalIN4cute5tupleIJiiiiEEENS1_10collective13CollectiveMmaINS1_35MainloopSm100TmaUmmaWarpSpecializedILi4ELi2ELi4ENS5_IJNS4_1CILi1EEENSA_ILi2EEESB_EEEEENS5_IJNSA_ILi64EEESF_NSA_ILi128EEEEEEaNS5_IJlSB_lEEEaSI_NS4_8TiledMMAINS4_8MMA_AtomIJNS4_15SM100_MMA_S8_SSIaaiLi64ELi64ELNS4_4UMMA5MajorE0ELSN_0ELNSM_8SaturateE0EEEEEENS4_6LayoutINS5_IJSB_SB_SB_EEENS5_IJNSA_ILi0EEEST_ST_EEEEENS5_IJNS4_10UnderscoreESW_SW_EEEEENS4_23SM90_TMA_LOAD_MULTICASTENS4_14ComposedLayoutINS4_7SwizzleILi3ELi4ELi3EEENS4_18smem_ptr_flag_bitsILi8EEENSR_INS5_IJNSA_ILi8EEESG_EEENS5_IJSG_SB_EEEEEEEvNS4_8identityENS4_13SM90_TMA_LOADES19_vS1A_EENS_8epilogue10collective18CollectiveEpilogueINS1D_23Sm100TmaWarpSpecializedILi1ELi1ELi32ELb0ELb0EEEJSH_NS5_IJNSR_ISF_SB_EES1I_EEEaSI_aSI_NS1D_6fusion15FusionCallbacksIS1H_NS1K_17LinearCombinationIaiaiLNS_15FloatRoundStyleE2EEESH_S1J_JEEENS4_5SM1004TMEM4LOAD26SM100_TMEM_LOAD_16dp32b32xES1B_NS10_INS11_ILi2ELi4ELi3EEES14_NSR_INS5_IJS15_SF_EEENS5_IJSF_SB_EEEEEEENS4_39AutoVectorizingCopyWithAssumedAlignmentILi128EEENS4_14SM90_TMA_STOREES1Y_S20_S20_EEEvvEEEEvNT_6ParamsE:
        .type           _ZN7cutlass13device_kernelINS_4gemm6kernel13GemmUniversalIN4cute5tupleIJiiiiEEENS1_10collective13CollectiveMmaINS1_35MainloopSm100TmaUmmaWarpSpecializedILi4ELi2ELi4ENS5_IJNS4_1CILi1EEENSA_ILi2EEESB_EEEEENS5_IJNSA_ILi64EEESF_NSA_ILi128EEEEEEaNS5_IJlSB_lEEEaSI_NS4_8TiledMMAINS4_8MMA_AtomIJNS4_15SM100_MMA_S8_SSIaaiLi64ELi64ELNS4_4UMMA5MajorE0ELSN_0ELNSM_8SaturateE0EEEEEENS4_6LayoutINS5_IJSB_SB_SB_EEENS5_IJNSA_ILi0EEEST_ST_EEEEENS5_IJNS4_10UnderscoreESW_SW_EEEEENS4_23SM90_TMA_LOAD_MULTICASTENS4_14ComposedLayoutINS4_7SwizzleILi3ELi4ELi3EEENS4_18smem_ptr_flag_bitsILi8EEENSR_INS5_IJNSA_ILi8EEESG_EEENS5_IJSG_SB_EEEEEEEvNS4_8identityENS4_13SM90_TMA_LOADES19_vS1A_EENS_8epilogue10collective18CollectiveEpilogueINS1D_23Sm100TmaWarpSpecializedILi1ELi1ELi32ELb0ELb0EEEJSH_NS5_IJNSR_ISF_SB_EES1I_EEEaSI_aSI_NS1D_6fusion15FusionCallbacksIS1H_NS1K_17LinearCombinationIaiaiLNS_15FloatRoundStyleE2EEESH_S1J_JEEENS4_5SM1004TMEM4LOAD26SM100_TMEM_LOAD_16dp32b32xES1B_NS10_INS11_ILi2ELi4ELi3EEES14_NSR_INS5_IJS15_SF_EEENS5_IJSF_SB_EEEEEEENS4_39AutoVectorizingCopyWithAssumedAlignmentILi128EEENS4_14SM90_TMA_STOREES1Y_S20_S20_EEEvvEEEEvNT_6ParamsE,@function
        .size           _ZN7cutlass13device_kernelINS_4gemm6kernel13GemmUniversalIN4cute5tupleIJiiiiEEENS1_10collective13CollectiveMmaINS1_35MainloopSm100TmaUmmaWarpSpecializedILi4ELi2ELi4ENS5_IJNS4_1CILi1EEENSA_ILi2EEESB_EEEEENS5_IJNSA_ILi64EEESF_NSA_ILi128EEEEEEaNS5_IJlSB_lEEEaSI_NS4_8TiledMMAINS4_8MMA_AtomIJNS4_15SM100_MMA_S8_SSIaaiLi64ELi64ELNS4_4UMMA5MajorE0ELSN_0ELNSM_8SaturateE0EEEEEENS4_6LayoutINS5_IJSB_SB_SB_EEENS5_IJNSA_ILi0EEEST_ST_EEEEENS5_IJNS4_10UnderscoreESW_SW_EEEEENS4_23SM90_TMA_LOAD_MULTICASTENS4_14ComposedLayoutINS4_7SwizzleILi3ELi4ELi3EEENS4_18smem_ptr_flag_bitsILi8EEENSR_INS5_IJNSA_ILi8EEESG_EEENS5_IJSG_SB_EEEEEEEvNS4_8identityENS4_13SM90_TMA_LOADES19_vS1A_EENS_8epilogue10collective18CollectiveEpilogueINS1D_23Sm100TmaWarpSpecializedILi1ELi1ELi32ELb0ELb0EEEJSH_NS5_IJNSR_ISF_SB_EES1I_EEEaSI_aSI_NS1D_6fusion15FusionCallbacksIS1H_NS1K_17LinearCombinationIaiaiLNS_15FloatRoundStyleE2EEESH_S1J_JEEENS4_5SM1004TMEM4LOAD26SM100_TMEM_LOAD_16dp32b32xES1B_NS10_INS11_ILi2ELi4ELi3EEES14_NSR_INS5_IJS15_SF_EEENS5_IJSF_SB_EEEEEEENS4_39AutoVectorizingCopyWithAssumedAlignmentILi128EEENS4_14SM90_TMA_STOREES1Y_S20_S20_EEEvvEEEEvNT_6ParamsE,(.L_x_135 - _ZN7cutlass13device_kernelINS_4gemm6kernel13GemmUniversalIN4cute5tupleIJiiiiEEENS1_10collective13CollectiveMmaINS1_35MainloopSm100TmaUmmaWarpSpecializedILi4ELi2ELi4ENS5_IJNS4_1CILi1EEENSA_ILi2EEESB_EEEEENS5_IJNSA_ILi64EEESF_NSA_ILi128EEEEEEaNS5_IJlSB_lEEEaSI_NS4_8TiledMMAINS4_8MMA_AtomIJNS4_15SM100_MMA_S8_SSIaaiLi64ELi64ELNS4_4UMMA5MajorE0ELSN_0ELNSM_8SaturateE0EEEEEENS4_6LayoutINS5_IJSB_SB_SB_EEENS5_IJNSA_ILi0EEEST_ST_EEEEENS5_IJNS4_10UnderscoreESW_SW_EEEEENS4_23SM90_TMA_LOAD_MULTICASTENS4_14ComposedLayoutINS4_7SwizzleILi3ELi4ELi3EEENS4_18smem_ptr_flag_bitsILi8EEENSR_INS5_IJNSA_ILi8EEESG_EEENS5_IJSG_SB_EEEEEEEvNS4_8identityENS4_13SM90_TMA_LOADES19_vS1A_EENS_8epilogue10collective18CollectiveEpilogueINS1D_23Sm100TmaWarpSpecializedILi1ELi1ELi32ELb0ELb0EEEJSH_NS5_IJNSR_ISF_SB_EES1I_EEEaSI_aSI_NS1D_6fusion15FusionCallbacksIS1H_NS1K_17LinearCombinationIaiaiLNS_15FloatRoundStyleE2EEESH_S1J_JEEENS4_5SM1004TMEM4LOAD26SM100_TMEM_LOAD_16dp32b32xES1B_NS10_INS11_ILi2ELi4ELi3EEES14_NSR_INS5_IJS15_SF_EEENS5_IJSF_SB_EEEEEEENS4_39AutoVectorizingCopyWithAssumedAlignmentILi128EEENS4_14SM90_TMA_STOREES1Y_S20_S20_EEEvvEEEEvNT_6ParamsE)
        .other          _ZN7cutlass13device_kernelINS_4gemm6kernel13GemmUniversalIN4cute5tupleIJiiiiEEENS1_10collective13CollectiveMmaINS1_35MainloopSm100TmaUmmaWarpSpecializedILi4ELi2ELi4ENS5_IJNS4_1CILi1EEENSA_ILi2EEESB_EEEEENS5_IJNSA_ILi64EEESF_NSA_ILi128EEEEEEaNS5_IJlSB_lEEEaSI_NS4_8TiledMMAINS4_8MMA_AtomIJNS4_15SM100_MMA_S8_SSIaaiLi64ELi64ELNS4_4UMMA5MajorE0ELSN_0ELNSM_8SaturateE0EEEEEENS4_6LayoutINS5_IJSB_SB_SB_EEENS5_IJNSA_ILi0EEEST_ST_EEEEENS5_IJNS4_10UnderscoreESW_SW_EEEEENS4_23SM90_TMA_LOAD_MULTICASTENS4_14ComposedLayoutINS4_7SwizzleILi3ELi4ELi3EEENS4_18smem_ptr_flag_bitsILi8EEENSR_INS5_IJNSA_ILi8EEESG_EEENS5_IJSG_SB_EEEEEEEvNS4_8identityENS4_13SM90_TMA_LOADES19_vS1A_EENS_8epilogue10collective18CollectiveEpilogueINS1D_23Sm100TmaWarpSpecializedILi1ELi1ELi32ELb0ELb0EEEJSH_NS5_IJNSR_ISF_SB_EES1I_EEEaSI_aSI_NS1D_6fusion15FusionCallbacksIS1H_NS1K_17LinearCombinationIaiaiLNS_15FloatRoundStyleE2EEESH_S1J_JEEENS4_5SM1004TMEM4LOAD26SM100_TMEM_LOAD_16dp32b32xES1B_NS10_INS11_ILi2ELi4ELi3EEES14_NSR_INS5_IJS15_SF_EEENS5_IJSF_SB_EEEEEEENS4_39AutoVectorizingCopyWithAssumedAlignmentILi128EEENS4_14SM90_TMA_STOREES1Y_S20_S20_EEEvvEEEEvNT_6ParamsE,@"STO_CUDA_ENTRY STV_DEFAULT"
_ZN7cutlass13device_kernelINS_4gemm6kernel13GemmUniversalIN4cute5tupleIJiiiiEEENS1_10collective13CollectiveMmaINS1_35MainloopSm100TmaUmmaWarpSpecializedILi4ELi2ELi4ENS5_IJNS4_1CILi1EEENSA_ILi2EEESB_EEEEENS5_IJNSA_ILi64EEESF_NSA_ILi128EEEEEEaNS5_IJlSB_lEEEaSI_NS4_8TiledMMAINS4_8MMA_AtomIJNS4_15SM100_MMA_S8_SSIaaiLi64ELi64ELNS4_4UMMA5MajorE0ELSN_0ELNSM_8SaturateE0EEEEEENS4_6LayoutINS5_IJSB_SB_SB_EEENS5_IJNSA_ILi0EEEST_ST_EEEEENS5_IJNS4_10UnderscoreESW_SW_EEEEENS4_23SM90_TMA_LOAD_MULTICASTENS4_14ComposedLayoutINS4_7SwizzleILi3ELi4ELi3EEENS4_18smem_ptr_flag_bitsILi8EEENSR_INS5_IJNSA_ILi8EEESG_EEENS5_IJSG_SB_EEEEEEEvNS4_8identityENS4_13SM90_TMA_LOADES19_vS1A_EENS_8epilogue10collective18CollectiveEpilogueINS1D_23Sm100TmaWarpSpecializedILi1ELi1ELi32ELb0ELb0EEEJSH_NS5_IJNSR_ISF_SB_EES1I_EEEaSI_aSI_NS1D_6fusion15FusionCallbacksIS1H_NS1K_17LinearCombinationIaiaiLNS_15FloatRoundStyleE2EEESH_S1J_JEEENS4_5SM1004TMEM4LOAD26SM100_TMEM_LOAD_16dp32b32xES1B_NS10_INS11_ILi2ELi4ELi3EEES14_NSR_INS5_IJS15_SF_EEENS5_IJSF_SB_EEEEEEENS4_39AutoVectorizingCopyWithAssumedAlignmentILi128EEENS4_14SM90_TMA_STOREES1Y_S20_S20_EEEvvEEEEvNT_6ParamsE:
[----:B------:R-:W1:Y:S01]  /*0000*/  LDC R1, c[0x0][0x37c] ;  /* 0x0000df00ff017b82 */ /* 0x000e620000000800 */
[----:B------:R-:W2:Y:S01]  /*0010*/  S2R R69, SR_TID.X ;  /* 0x0000000000457919 */ /* 0x000ea20000002100 */
[----:B------:R-:W3:Y:S01]  /*0020*/  LDCU.64 UR8, c[0x0][0x890] ;  /* 0x00011200ff0877ac */ /* 0x000ee20008000a00 */
[----:B------:R-:W-:Y:S02]  /*0030*/  PRMT R80, RZ, 0x7610, R80 ;  /* 0x00007610ff507816 */ /* 0x000fe40000000050 */
[----:B------:R-:W-:Y:S01]  /*0040*/  ELECT P3, URZ, PT ;  /* 0x0000000000ff782f */ /* 0x000fe20003860000 */
[----:B---3--:R-:W-:-:S04]  /*0050*/  UISETP.NE.U32.AND UP0, UPT, UR8, URZ, UPT ;  /* 0x000000ff0800728c */ /* 0x008fc8000bf05070 */
[----:B------:R-:W-:Y:S01]  /*0060*/  UISETP.NE.AND.EX UP0, UPT, UR9, URZ, UPT, UP0 ;  /* 0x000000ff0900728c */ /* 0x000fe2000bf05300 */
[----:B--2---:R-:W-:-:S05]  /*0070*/  SHF.R.U32.HI R81, RZ, 0x5, R69 ;  /* 0x00000005ff517819 */ /* 0x004fca0000011645 */
[----:B------:R-:W2:Y:S02]  /*0080*/  SHFL.IDX PT, R0, R81, RZ, 0x1f ;  /* 0x00001fff51007589 */ /* 0x000ea400000e0000 */
[----:B--2---:R-:W-:Y:S01]  /*0090*/  R2UR UR22, R0 ;  /* 0x00000000001672ca */ /* 0x004fe200000e0000 */
[----:B-1----:R-:W-:-:S14]  /*00a0*/  BRA.U UP0, `(.L_x_0) ;  /* 0x0000000100307547 */ /* 0x002fdc000b800000 */
[----:B------:R-:W1:Y:S02]  /*00b0*/  LDCU.64 UR4, c[0x0][0x888] ;  /* 0x00011100ff0477ac */ /* 0x000e640008000a00 */
[----:B-1----:R-:W-:-:S04]  /*00c0*/  UISETP.NE.U32.AND UP0, UPT, UR4, URZ, UPT ;  /* 0x000000ff0400728c */ /* 0x002fc8000bf05070 */
[----:B------:R-:W-:-:S09]  /*00d0*/  UISETP.NE.AND.EX UP0, UPT, UR5, URZ, UPT, UP0 ;  /* 0x000000ff0500728c */ /* 0x000fd2000bf05300 */
[----:B------:R-:W-:Y:S05]  /*00e0*/  BRA.U !UP0, `(.L_x_1) ;  /* 0x0000000108147547 */ /* 0x000fea000b800000 */
[----:B------:R-:W1:Y:S01]  /*00f0*/  LDC.64 R2, c[0x0][0x888] ;  /* 0x00022200ff027b82 */ /* 0x000e620000000a00 */
[----:B------:R-:W1:Y:S02]  /*0100*/  LDCU.64 UR4, c[0x0][0x358] ;  /* 0x00006b00ff0477ac */ /* 0x000e640008000a00 */
[----:B-1----:R1:W5:Y:S01]  /*0110*/  LDG.E R39, desc[UR4][R2.64] ;  /* 0x0000000402277981 */ /* 0x002362000c1e1900 */
[----:B------:R-:W-:Y:S01]  /*0120*/  HFMA2 R80, -RZ, RZ, 0, 5.9604644775390625e-08 ;  /* 0x00000001ff507431 */ /* 0x000fe200000001ff */
[----:B------:R-:W-:Y:S05]  /*0130*/  BRA `(.L_x_0) ;  /* 0x00000000000c7947 */ /* 0x000fea0003800000 */
.L_x_1:
[----:B------:R-:W1:Y:S01]  /*0140*/  LDCU UR4, c[0x0][0x880] ;  /* 0x00011000ff0477ac */ /* 0x000e620008000800 */
[----:B------:R-:W-:Y:S01]  /*0150*/  HFMA2 R80, -RZ, RZ, 0, 5.9604644775390625e-08 ;  /* 0x00000001ff507431 */ /* 0x000fe200000001ff */
[----:B-1----:R-:W-:-:S07]  /*0160*/  MOV R39, UR4 ;  /* 0x0000000400277c02 */ /* 0x002fce0008000f00 */
.L_x_0:
[----:B------:R-:W2:Y:S02]  /*0170*/  LDCU.64 UR4, c[0x0][0x8b0] ;  /* 0x00011600ff0477ac */ /* 0x000ea40008000a00 */
[----:B--2---:R-:W-:-:S04]  /*0180*/  UISETP.NE.U32.AND UP0, UPT, UR4, URZ, UPT ;  /* 0x000000ff0400728c */ /* 0x004fc8000bf05070 */
[----:B------:R-:W-:-:S09]  /*0190*/  UISETP.NE.AND.EX UP0, UPT, UR5, URZ, UPT, UP0 ;  /* 0x000000ff0500728c */ /* 0x000fd2000bf05300 */
[----:B------:R-:W-:Y:S05]  /*01a0*/  BRA.U UP0, `(.L_x_2) ;  /* 0x0000000100287547 */ /* 0x000fea000b800000 */
[----:B------:R-:W2:Y:S02]  /*01b0*/  LDCU.64 UR4, c[0x0][0x8a8] ;  /* 0x00011500ff0477ac */ /* 0x000ea40008000a00 */
[----:B--2---:R-:W-:-:S04]  /*01c0*/  UISETP.NE.U32.AND UP0, UPT, UR4, URZ, UPT ;  /* 0x000000ff0400728c */ /* 0x004fc8000bf05070 */
[----:B------:R-:W-:-:S09]  /*01d0*/  UISETP.NE.AND.EX UP0, UPT, UR5, URZ, UPT, UP0 ;  /* 0x000000ff0500728c */ /* 0x000fd2000bf05300 */
[----:B------:R-:W-:Y:S05]  /*01e0*/  BRA.U !UP0, `(.L_x_3) ;  /* 0x0000000108107547 */ /* 0x000fea000b800000 */
[----:B-1----:R-:W1:Y:S01]  /*01f0*/  LDC.64 R2, c[0x0][0x8a8] ;  /* 0x00022a00ff027b82 */ /* 0x002e620000000a00 */
[----:B------:R-:W1:Y:S02]  /*0200*/  LDCU.64 UR4, c[0x0][0x358] ;  /* 0x00006b00ff0477ac */ /* 0x000e640008000a00 */
[----:B-1----:R2:W5:Y:S01]  /*0210*/  LDG.E R38, desc[UR4][R2.64] ;  /* 0x0000000402267981 */ /* 0x002562000c1e1900 */
[----:B------:R-:W-:Y:S05]  /*0220*/  BRA `(.L_x_2) ;  /* 0x0000000000087947 */ /* 0x000fea0003800000 */
.L_x_3:
[----:B------:R-:W2:Y:S02]  /*0230*/  LDCU UR4, c[0x0][0x8a0] ;  /* 0x00011400ff0477ac */ /* 0x000ea40008000800 */
[----:B--2---:R-:W-:Y:S02]  /*0240*/  MOV R38, UR4 ;  /* 0x0000000400267c02 */ /* 0x004fe40008000f00 */
.L_x_2:
[----:B------:R-:W-:Y:S01]  /*0250*/  IMAD.U32 R0, RZ, RZ, UR22 ;  /* 0x00000016ff007e24 */ /* 0x000fe2000f8e00ff */
[----:B------:R-:W-:Y:S04]  /*0260*/  BSSY.RECONVERGENT B0, `(.L_x_4) ;  /* 0x000000c000007945 */ /* 0x000fe80003800200 */
[C---:B------:R-:W-:Y:S02]  /*0270*/  ISETP.NE.OR P1, PT, R0.reuse, 0x1, !P3 ;  /* 0x000000010000780c */ /* 0x040fe40005f25670 */
[----:B------:R-:W-:-:S11]  /*0280*/  ISETP.NE.OR P0, PT, R0, 0x3, !P3 ;  /* 0x000000030000780c */ /* 0x000fd60005f05670 */
[----:B------:R-:W-:Y:S05]  /*0290*/  @P1 BRA `(.L_x_5) ;  /* 0x0000000000201947 */ /* 0x000fea0003800000 */
[----:B------:R-:W3:Y:S02]  /*02a0*/  LDCU.64 UR4, c[0x0][0x348] ;  /* 0x00006900ff0477ac */ /* 0x000ee40008000a00 */
[----:B---3--:R-:W-:Y:S02]  /*02b0*/  UIADD3 UR6, UP1, UPT, UR4, 0x80, URZ ;  /* 0x0000008004067890 */ /* 0x008fe4000ff3e0ff */
[----:B------:R-:W-:Y:S02]  /*02c0*/  UIADD3 UR4, UP0, UPT, UR4, 0x180, URZ ;  /* 0x0000018004047890 */ /* 0x000fe4000ff1e0ff */
[----:B------:R-:W-:Y:S02]  /*02d0*/  UIADD3.X UR7, UPT, UPT, URZ, UR5, URZ, UP1, !UPT ;  /* 0x00000005ff077290 */ /* 0x000fe40008ffe4ff */
[----:B------:R-:W-:-:S07]  /*02e0*/  UIADD3.X UR5, UPT, UPT, URZ, UR5, URZ, UP0, !UPT ;  /* 0x00000005ff057290 */ /* 0x000fce00087fe4ff */
[----:B------:R3:W-:Y:S02]  /*02f0*/  UTMACCTL.PF [UR6] ;  /* 0x00000000060079b9 */ /* 0x0007e40008040000 */
[----:B------:R3:W-:Y:S02]  /*0300*/  UTMACCTL.PF [UR4] ;  /* 0x00000000040079b9 */ /* 0x0007e40008040000 */
[----:B---3--:R-:W-:Y:S01]  /*0310*/  NOP ;  /* 0x0000000000007918 */ /* 0x008fe20000000000 */
.L_x_5:
[----:B------:R-:W-:Y:S05]  /*0320*/  BSYNC.RECONVERGENT B0 ;  /* 0x0000000000007941 */ /* 0x000fea0003800200 */
.L_x_4:
[----:B------:R-:W-:Y:S04]  /*0330*/  BSSY.RECONVERGENT B0, `(.L_x_6) ;  /* 0x000000a000007945 */ /* 0x000fe80003800200 */
        /* <DEDUP_REMOVED lines=9> */
.L_x_7:
[----:B------:R-:W-:Y:S05]  /*03d0*/  BSYNC.RECONVERGENT B0 ;  /* 0x0000000000007941 */ /* 0x000fea0003800200 */
.L_x_6:
[----:B------:R-:W3:Y:S01]  /*03e0*/  LDCU.64 UR4, c[0x0][0x888] ;  /* 0x00011100ff0477ac */ /* 0x000ee20008000a00 */
[----:B------:R-:W-:Y:S02]  /*03f0*/  UISETP.EQ.U32.AND UP1, UPT, UR8, URZ, UPT ;  /* 0x000000ff0800728c */ /* 0x000fe4000bf22070 */
[----:B------:R-:W-:Y:S02]  /*0400*/  UPLOP3.LUT UP3, UPT, UPT, UPT, UPT, 0x80, 0x8 ;  /* 0x000000000008789c */ /* 0x000fe40003f6f070 */
[----:B---3--:R-:W-:-:S04]  /*0410*/  UISETP.NE.U32.AND UP0, UPT, UR4, URZ, UPT ;  /* 0x000000ff0400728c */ /* 0x008fc8000bf05070 */
[----:B------:R-:W-:-:S04]  /*0420*/  UISETP.NE.AND.EX UP0, UPT, UR5, URZ, UPT, UP0 ;  /* 0x000000ff0500728c */ /* 0x000fc8000bf05300 */
[----:B------:R-:W-:-:S04]  /*0430*/  UISETP.EQ.OR.EX UP2, UPT, UR9, URZ, !UP0, UP1 ;  /* 0x000000ff0900728c */ /* 0x000fc8000c742710 */
[----:B------:R-:W-:-:S05]  /*0440*/  UP2UR UR61, UPR, URZ, 0x4 ;  /* 0x00000004ff3d7883 */ /* 0x000fca0008000000 */
[----:B------:R-:W-:Y:S07]  /*0450*/  BRA.U !UP2, `(.L_x_8) ;  /* 0x000000010a207547 */ /* 0x000fee000b800000 */
[----:B-----5:R-:W-:Y:S01]  /*0460*/  R2UR UR5, R39 ;  /* 0x00000000270572ca */ /* 0x020fe200000e0000 */
[----:B------:R-:W-:Y:S02]  /*0470*/  UISETP.NE.U32.AND UP1, UPT, UR8, URZ, UPT ;  /* 0x000000ff0800728c */ /* 0x000fe4000bf25070 */
[----:B------:R-:W-:Y:S02]  /*0480*/  USEL UR4, URZ, 0xffffffff, UP0 ;  /* 0xffffffffff047887 */ /* 0x000fe40008000000 */
[----:B------:R-:W-:-:S08]  /*0490*/  UISETP.NE.AND.EX UP1, UPT, UR9, URZ, UPT, UP1 ;  /* 0x000000ff0900728c */ /* 0x000fd0000bf25310 */
[----:B------:R-:W-:-:S04]  /*04a0*/  UISETP.NE.AND UP0, UPT, UR5, URZ, UPT ;  /* 0x000000ff0500728c */ /* 0x000fc8000bf05270 */
[----:B------:R-:W-:-:S04]  /*04b0*/  @!UP1 USEL UR4, URZ, 0xffffffff, UP0 ;  /* 0xffffffffff049887 */ /* 0x000fc80008000000 */
[----:B------:R-:W-:-:S04]  /*04c0*/  ULOP3.LUT UR4, UR4, 0x1, URZ, 0xc0, !UPT ;  /* 0x0000000104047892 */ /* 0x000fc8000f8ec0ff */
[----:B------:R-:W-:-:S11]  /*04d0*/  UISETP.NE.U32.AND UP3, UPT, UR4, 0x1, UPT ;  /* 0x000000010400788c */ /* 0x000fd6000bf65070 */
.L_x_8:
[----:B-12---:R-:W1:Y:S01]  /*04e0*/  SHFL.IDX PT, R2, R81, RZ, 0x1f ;  /* 0x00001fff51027589 */ /* 0x006e6200000e0000 */
[----:B------:R-:W-:-:S04]  /*04f0*/  UISETP.NE.AND UP0, UPT, UR22, 0x2, UPT ;  /* 0x000000021600788c */ /* 0x000fc8000bf05270 */
[----:B------:R-:W-:Y:S01]  /*0500*/  USEL UR34, URZ, 0x1, UP0 ;  /* 0x00000001ff227887 */ /* 0x000fe20008000000 */
[----:B-1----:R-:W-:-:S13]  /*0510*/  ISETP.NE.AND P0, PT, R2, RZ, PT ;  /* 0x000000ff0200720c */ /* 0x002fda0003f05270 */
[----:B------:R-:W-:Y:S05]  /*0520*/  @P0 BRA `(.L_x_9) ;  /* 0x0000000000580947 */ /* 0x000fea0003800000 */
[----:B------:R-:W1:Y:S01]  /*0530*/  S2UR UR4, SR_CgaCtaId ;  /* 0x00000000000479c3 */ /* 0x000e620000008800 */
[----:B------:R-:W-:Y:S01]  /*0540*/  UMOV UR5, 0x400 ;  /* 0x0000040000057882 */ /* 0x000fe20000000000 */
[----:B------:R-:W-:Y:S01]  /*0550*/  UMOV UR8, 0x1 ;  /* 0x0000000100087882 */ /* 0x000fe20000000000 */
[----:B------:R-:W-:Y:S01]  /*0560*/  UMOV UR6, 0x2 ;  /* 0x0000000200067882 */ /* 0x000fe20000000000 */
[----:B------:R-:W-:-:S04]  /*0570*/  UIADD3 UR8, UPT, UPT, -UR8, 0x100000, URZ ;  /* 0x0010000008087890 */ /* 0x000fc8000fffe1ff */
[----:B------:R-:W-:Y:S02]  /*0580*/  USHF.L.U32 UR9, UR8, 0xb, URZ ;  /* 0x0000000b08097899 */ /* 0x000fe400080006ff */
[----:B------:R-:W-:Y:S02]  /*0590*/  USHF.L.U32 UR8, UR8, 0x1, URZ ;  /* 0x0000000108087899 */ /* 0x000fe400080006ff */
[----:B------:R-:W-:-:S04]  /*05a0*/  UIADD3 UR6, UPT, UPT, -UR6, 0x100000, URZ ;  /* 0x0010000006067890 */ /* 0x000fc8000fffe1ff */
[----:B------:R-:W-:Y:S02]  /*05b0*/  USHF.L.U32 UR7, UR6, 0xb, URZ ;  /* 0x0000000b06077899 */ /* 0x000fe400080006ff */
[----:B------:R-:W-:Y:S01]  /*05c0*/  USHF.L.U32 UR6, UR6, 0x1, URZ ;  /* 0x0000000106067899 */ /* 0x000fe200080006ff */
[----:B------:R-:W-:Y:S01]  /*05d0*/  ELECT P0, URZ, PT ;  /* 0x0000000000ff782f */ /* 0x000fe20003800000 */
[----:B-1----:R-:W-:Y:S01]  /*05e0*/  ULEA UR4, UR4, UR5, 0x18 ;  /* 0x0000000504047291 */ /* 0x002fe2000f8ec0ff */
[----:B------:R-:W1:Y:S11]  /*05f0*/  FENCE.VIEW.ASYNC.S ;  /* 0x00000000000073c6 */ /* 0x000e760000000000 */
[----:B-1----:R1:W2:Y:S01]  /*0600*/  SYNCS.EXCH.64 URZ, [UR4], UR8 ;  /* 0x0000000804ff75b2 */ /* 0x0022a20008000100 */
[----:B------:R1:W3:Y:S01]  /*0610*/  SYNCS.EXCH.64 URZ, [UR4+0x20], UR6 ;  /* 0x0000200604ff75b2 */ /* 0x0002e20008000100 */
[----:B------:R1:W4:Y:S01]  /*0620*/  SYNCS.EXCH.64 URZ, [UR4+0x8], UR8 ;  /* 0x0000080804ff75b2 */ /* 0x0003220008000100 */
[----:B------:R1:W1:Y:S01]  /*0630*/  SYNCS.EXCH.64 URZ, [UR4+0x28], UR6 ;  /* 0x0000280604ff75b2 */ /* 0x0002620008000100 */
[----:B------:R1:W1:Y:S01]  /*0640*/  SYNCS.EXCH.64 URZ, [UR4+0x10], UR8 ;  /* 0x0000100804ff75b2 */ /* 0x0002620008000100 */
[----:B------:R1:W1:Y:S01]  /*0650*/  SYNCS.EXCH.64 URZ, [UR4+0x30], UR6 ;  /* 0x0000300604ff75b2 */ /* 0x0002620008000100 */
[----:B------:R1:W1:Y:S01]  /*0660*/  SYNCS.EXCH.64 URZ, [UR4+0x18], UR8 ;  /* 0x0000180804ff75b2 */ /* 0x0002620008000100 */
[----:B------:R1:W1:Y:S01]  /*0670*/  SYNCS.EXCH.64 URZ, [UR4+0x38], UR6 ;  /* 0x0000380604ff75b2 */ /* 0x0002620008000100 */
[----:B------:R-:W-:Y:S01]  /*0680*/  NOP ;  /* 0x0000000000007918 */ /* 0x000fe20000000000 */
.L_x_9:
[----:B------:R-:W2:Y:S01]  /*0690*/  SHFL.IDX PT, R2, R81, RZ, 0x1f ;  /* 0x00001fff51027589 */ /* 0x000ea200000e0000 */
[----:B------:R-:W-:Y:S01]  /*06a0*/  NOP ;  /* 0x0000000000007918 */ /* 0x000fe20000000000 */
[----:B--2---:R-:W-:-:S13]  /*06b0*/  ISETP.NE.AND P0, PT, R2, 0x1, PT ;  /* 0x000000010200780c */ /* 0x004fda0003f05270 */
[----:B------:R-:W-:Y:S05]  /*06c0*/  @P0 BRA `(.L_x_10) ;  /* 0x0000000000400947 */ /* 0x000fea0003800000 */
[----:B-1----:R-:W1:Y:S01]  /*06d0*/  S2UR UR4, SR_CgaCtaId ;  /* 0x00000000000479c3 */ /* 0x002e620000008800 */
        /* <DEDUP_REMOVED lines=12> */
[----:B-1----:R2:W1:Y:S01]  /*07a0*/  SYNCS.EXCH.64 URZ, [UR4+0x40], UR8 ;  /* 0x0000400804ff75b2 */ /* 0x0024620008000100 */
[----:B------:R2:W1:Y:S02]  /*07b0*/  SYNCS.EXCH.64 URZ, [UR4+0x48], UR6 ;  /* 0x0000480604ff75b2 */ /* 0x0004640008000100 */
[----:B--2---:R-:W-:Y:S01]  /*07c0*/  NOP ;  /* 0x0000000000007918 */ /* 0x004fe20000000000 */
.L_x_10:
[----:B------:R-:W2:Y:S01]  /*07d0*/  SHFL.IDX PT, R2, R81, RZ, 0x1f ;  /* 0x00001fff51027589 */ /* 0x000ea200000e0000 */
[----:B------:R-:W-:Y:S01]  /*07e0*/  NOP ;  /* 0x0000000000007918 */ /* 0x000fe20000000000 */
[----:B--2---:R-:W-:-:S13]  /*07f0*/  ISETP.NE.AND P0, PT, R2, 0x3, PT ;  /* 0x000000030200780c */ /* 0x004fda0003f05270 */
[----:B------:R-:W-:Y:S05]  /*0800*/  @P0 BRA `(.L_x_11) ;  /* 0x0000000000300947 */ /* 0x000fea0003800000 */
[----:B-1----:R-:W1:Y:S01]  /*0810*/  S2UR UR6, SR_CgaCtaId ;  /* 0x00000000000679c3 */ /* 0x002e620000008800 */
[----:B------:R-:W-:Y:S01]  /*0820*/  UMOV UR4, 0x400 ;  /* 0x0000040000047882 */ /* 0x000fe20000000000 */
[----:B------:R-:W-:Y:S01]  /*0830*/  UMOV UR5, 0x20 ;  /* 0x0000002000057882 */ /* 0x000fe20000000000 */
[----:B------:R-:W-:Y:S01]  /*0840*/  ELECT P0, URZ, PT ;  /* 0x0000000000ff782f */ /* 0x000fe20003800000 */
[----:B-1----:R-:W-:Y:S02]  /*0850*/  ULEA UR6, UR6, UR4, 0x18 ;  /* 0x0000000406067291 */ /* 0x002fe4000f8ec0ff */
[----:B------:R-:W-:-:S04]  /*0860*/  UIADD3 UR4, UPT, UPT, -UR5, 0x100000, URZ ;  /* 0x0010000005047890 */ /* 0x000fc8000fffe1ff */
[----:B------:R-:W-:Y:S02]  /*0870*/  USHF.L.U32 UR5, UR4, 0xb, URZ ;  /* 0x0000000b04057899 */ /* 0x000fe400080006ff */
[----:B------:R-:W-:Y:S01]  /*0880*/  USHF.L.U32 UR4, UR4, 0x1, URZ ;  /* 0x0000000104047899 */ /* 0x000fe200080006ff */
[----:B------:R-:W1:Y:S11]  /*0890*/  FENCE.VIEW.ASYNC.S ;  /* 0x00000000000073c6 */ /* 0x000e760000000000 */
[----:B-1----:R2:W1:Y:S01]  /*08a0*/  SYNCS.EXCH.64 URZ, [UR6+0x50], UR4 ;  /* 0x0000500406ff75b2 */ /* 0x0024620008000100 */
[----:B------:R2:W1:Y:S02]  /*08b0*/  SYNCS.EXCH.64 URZ, [UR6+0x58], UR4 ;  /* 0x0000580406ff75b2 */ /* 0x0004640008000100 */
[----:B--2---:R-:W-:Y:S01]  /*08c0*/  NOP ;  /* 0x0000000000007918 */ /* 0x004fe20000000000 */
.L_x_11:
[----:B------:R-:W2:Y:S01]  /*08d0*/  SHFL.IDX PT, R2, R81, RZ, 0x1f ;  /* 0x00001fff51027589 */ /* 0x000ea200000e0000 */
[----:B------:R-:W-:Y:S01]  /*08e0*/  NOP ;  /* 0x0000000000007918 */ /* 0x000fe20000000000 */
[----:B--2---:R-:W-:-:S13]  /*08f0*/  ISETP.NE.AND P0, PT, R2, 0x4, PT ;  /* 0x000000040200780c */ /* 0x004fda0003f05270 */
[----:B------:R-:W-:Y:S05]  /*0900*/  @P0 BRA `(.L_x_12) ;  /* 0x00000000004c0947 */ /* 0x000fea0003800000 */
[----:B-1----:R-:W1:Y:S01]  /*0910*/  S2UR UR6, SR_CgaCtaId ;  /* 0x00000000000679c3 */ /* 0x002e620000008800 */
[----:B------:R-:W-:Y:S01]  /*0920*/  UMOV UR4, 0x1e0 ;  /* 0x000001e000047882 */ /* 0x000fe20000000000 */
[----:B------:R-:W-:Y:S01]  /*0930*/  UMOV UR5, 0x400 ;  /* 0x0000040000057882 */ /* 0x000fe20000000000 */
[----:B------:R-:W-:Y:S01]  /*0940*/  USEL UR4, UR4, 0x1a0, UP3 ;  /* 0x000001a004047887 */ /* 0x000fe20009800000 */
[----:B------:R-:W-:Y:S01]  /*0950*/  UMOV UR8, 0x1 ;  /* 0x0000000100087882 */ /* 0x000fe20000000000 */
[----:B------:R-:W-:Y:S01]  /*0960*/  ELECT P0, URZ, PT ;  /* 0x0000000000ff782f */ /* 0x000fe20003800000 */
[----:B------:R-:W-:-:S04]  /*0970*/  UIADD3 UR8, UPT, UPT, -UR8, 0x100000, URZ ;  /* 0x0010000008087890 */ /* 0x000fc8000fffe1ff */
[----:B------:R-:W-:Y:S02]  /*0980*/  USHF.L.U32 UR9, UR8, 0xb, URZ ;  /* 0x0000000b08097899 */ /* 0x000fe400080006ff */
[----:B------:R-:W-:Y:S02]  /*0990*/  USHF.L.U32 UR8, UR8, 0x1, URZ ;  /* 0x0000000108087899 */ /* 0x000fe400080006ff */
[----:B-1----:R-:W-:Y:S02]  /*09a0*/  ULEA UR6, UR6, UR5, 0x18 ;  /* 0x0000000506067291 */ /* 0x002fe4000f8ec0ff */
[----:B------:R-:W-:-:S04]  /*09b0*/  UIADD3 UR4, UPT, UPT, -UR4, 0x100000, URZ ;  /* 0x0010000004047890 */ /* 0x000fc8000fffe1ff */
[----:B------:R-:W-:Y:S02]  /*09c0*/  USHF.L.U32 UR5, UR4, 0xb, URZ ;  /* 0x0000000b04057899 */ /* 0x000fe400080006ff */
[----:B------:R-:W-:Y:S01]  /*09d0*/  USHF.L.U32 UR4, UR4, 0x1, URZ ;  /* 0x0000000104047899 */ /* 0x000fe200080006ff */
[----:B------:R-:W1:Y:S03]  /*09e0*/  FENCE.VIEW.ASYNC.S ;  /* 0x00000000000073c6 */ /* 0x000e660000000000 */
[----:B-1----:R2:W1:Y:S08]  /*09f0*/  SYNCS.EXCH.64 URZ, [UR6+0x60], UR8 ;  /* 0x0000600806ff75b2 */ /* 0x0024700008000100 */
[----:B------:R2:W1:Y:S01]  /*0a00*/  SYNCS.EXCH.64 URZ, [UR6+0x70], UR4 ;  /* 0x0000700406ff75b2 */ /* 0x0004620008000100 */
[----:B------:R2:W1:Y:S01]  /*0a10*/  SYNCS.EXCH.64 URZ, [UR6+0x68], UR8 ;  /* 0x0000680806ff75b2 */ /* 0x0004620008000100 */
[----:B------:R2:W1:Y:S02]  /*0a20*/  SYNCS.EXCH.64 URZ, [UR6+0x78], UR4 ;  /* 0x0000780406ff75b2 */ /* 0x0004640008000100 */
[----:B--2---:R-:W-:Y:S01]  /*0a30*/  NOP ;  /* 0x0000000000007918 */ /* 0x004fe20000000000 */
.L_x_12:
        /* <DEDUP_REMOVED lines=18> */
[----:B------:R2:W1:Y:S01]  /*0b60*/  SYNCS.EXCH.64 URZ, [UR4+0xa0], UR6 ;  /* 0x0000a00604ff75b2 */ /* 0x0004620008000100 */
[----:B------:R2:W1:Y:S01]  /*0b70*/  SYNCS.EXCH.64 URZ, [UR4+0x88], UR8 ;  /* 0x0000880804ff75b2 */ /* 0x0004620008000100 */
[----:B------:R2:W1:Y:S01]  /*0b80*/  SYNCS.EXCH.64 URZ, [UR4+0xa8], UR6 ;  /* 0x0000a80604ff75b2 */ /* 0x0004620008000100 */
[----:B------:R2:W1:Y:S01]  /*0b90*/  SYNCS.EXCH.64 URZ, [UR4+0x90], UR8 ;  /* 0x0000900804ff75b2 */ /* 0x0004620008000100 */
[----:B------:R2:W1:Y:S01]  /*0ba0*/  SYNCS.EXCH.64 URZ, [UR4+0xb0], UR6 ;  /* 0x0000b00604ff75b2 */ /* 0x0004620008000100 */
[----:B------:R2:W1:Y:S01]  /*0bb0*/  SYNCS.EXCH.64 URZ, [UR4+0x98], UR8 ;  /* 0x0000980804ff75b2 */ /* 0x0004620008000100 */
[----:B------:R2:W1:Y:S02]  /*0bc0*/  SYNCS.EXCH.64 URZ, [UR4+0xb8], UR6 ;  /* 0x0000b80604ff75b2 */ /* 0x0004640008000100 */
[----:B--2---:R-:W-:Y:S01]  /*0bd0*/  NOP ;  /* 0x0000000000007918 */ /* 0x004fe20000000000 */
.L_x_13:
[----:B------:R-:W2:Y:S01]  /*0be0*/  SHFL.IDX PT, R2, R81, RZ, 0x1f ;  /* 0x00001fff51027589 */ /* 0x000ea200000e0000 */
[----:B------:R-:W1:Y:S01]  /*0bf0*/  S2UR UR48, SR_CgaCtaId ;  /* 0x00000000003079c3 */ /* 0x000e620000008800 */
[----:B------:R-:W-:Y:S01]  /*0c00*/  NOP ;  /* 0x0000000000007918 */ /* 0x000fe20000000000 */
[----:B--2---:R-:W-:-:S13]  /*0c10*/  ISETP.NE.AND P0, PT, R2, 0x3, PT ;  /* 0x000000030200780c */ /* 0x004fda0003f05270 */
[----:B-1----:R-:W-:Y:S05]  /*0c20*/  @P0 BRA `(.L_x_14) ;  /* 0x0000000000340947 */ /* 0x002fea0003800000 */
[----:B------:R-:W-:Y:S01]  /*0c30*/  UMOV UR4, 0x400 ;  /* 0x0000040000047882 */ /* 0x000fe20000000000 */
[----:B------:R-:W-:Y:S01]  /*0c40*/  UMOV UR6, 0x20 ;  /* 0x0000002000067882 */ /* 0x000fe20000000000 */
[----:B------:R-:W-:Y:S02]  /*0c50*/  ULEA UR4, UR48, UR4, 0x18 ;  /* 0x0000000430047291 */ /* 0x000fe4000f8ec0ff */
[----:B------:R-:W-:-:S04]  /*0c60*/  UIADD3 UR6, UPT, UPT, -UR6, 0x100000, URZ ;  /* 0x0010000006067890 */ /* 0x000fc8000fffe1ff */
[----:B------:R-:W-:Y:S02]  /*0c70*/  USHF.L.U32 UR7, UR6, 0xb, URZ ;  /* 0x0000000b06077899 */ /* 0x000fe400080006ff */
[----:B------:R-:W-:Y:S01]  /*0c80*/  USHF.L.U32 UR6, UR6, 0x1, URZ ;  /* 0x0000000106067899 */ /* 0x000fe200080006ff */
[----:B------:R-:W-:Y:S01]  /*0c90*/  ELECT P0, URZ, PT ;  /* 0x0000000000ff782f */ /* 0x000fe20003800000 */
[----:B------:R-:W1:Y:S10]  /*0ca0*/  FENCE.VIEW.ASYNC.S ;  /* 0x00000000000073c6 */ /* 0x000e740000000000 */
[----:B-1----:R1:W2:Y:S01]  /*0cb0*/  SYNCS.EXCH.64 URZ, [UR4+0xc0], UR6 ;  /* 0x0000c00604ff75b2 */ /* 0x0022a20008000100 */
[----:B------:R1:W1:Y:S01]  /*0cc0*/  SYNCS.EXCH.64 URZ, [UR4+0xd0], UR6 ;  /* 0x0000d00604ff75b2 */ /* 0x0002620008000100 */
[----:B------:R1:W1:Y:S01]  /*0cd0*/  SYNCS.EXCH.64 URZ, [UR4+0xc8], UR6 ;  /* 0x0000c80604ff75b2 */ /* 0x0002620008000100 */
[----:B------:R1:W1:Y:S01]  /*0ce0*/  SYNCS.EXCH.64 URZ, [UR4+0xd8], UR6 ;  /* 0x0000d80604ff75b2 */ /* 0x0002620008000100 */
[----:B------:R-:W-:Y:S01]  /*0cf0*/  NOP ;  /* 0x0000000000007918 */ /* 0x000fe20000000000 */
.L_x_14:
[----:B-1----:R-:W1:Y:S01]  /*0d00*/  LDCU UR4, c[0x0][0x36c] ;  /* 0x00006d80ff0477ac */ /* 0x002e620008000800 */
[----:B------:R-:W-:Y:S01]  /*0d10*/  ISETP.NE.OR P3, PT, R0, 0x2, !P3 ;  /* 0x000000020000780c */ /* 0x000fe20005f65670 */
[----:B------:R-:W-:Y:S01]  /*0d20*/  NOP ;  /* 0x0000000000007918 */ /* 0x000fe20000000000 */
[----:B------:R-:W-:Y:S01]  /*0d30*/  LOP3.LUT R0, R69, 0x1f, RZ, 0xc0, !PT ;  /* 0x0000001f45007812 */ /* 0x000fe200078ec0ff */
[----:B------:R-:W-:Y:S02]  /*0d40*/  UISETP.NE.AND UP4, UPT, UR22, URZ, UPT ;  /* 0x000000ff1600728c */ /* 0x000fe4000bf85270 */
[----:B-1----:R-:W-:-:S09]  /*0d50*/  UISETP.EQ.U32.AND UP5, UPT, UR4, 0x1, UPT ;  /* 0x000000010400788c */ /* 0x002fd2000bfa2070 */
[----:B------:R-:W-:Y:S05]  /*0d60*/  BRA.U !UP5, `(.L_x_15) ;  /* 0x000000010d087547 */ /* 0x000fea000b800000 */
[----:B--234-:R-:W-:Y:S01]  /*0d70*/  UCGABAR_ARV ;  /* 0x00000000000079c7 */ /* 0x01cfe20008000000 */
[----:B------:R-:W-:Y:S05]  /*0d80*/  BRA `(.L_x_16) ;  /* 0x0000000000047947 */ /* 0x000fea0003800000 */
.L_x_15:
[----:B--234-:R-:W-:Y:S01]  /*0d90*/  NOP ;  /* 0x0000000000007918 */ /* 0x01cfe20000000000 */
.L_x_16:
[----:B------:R-:W1:Y:S01]  /*0da0*/  S2UR UR7, SR_CTAID.X ;  /* 0x00000000000779c3 */ /* 0x000e620000002500 */
[----:B------:R-:W-:-:S05]  /*0db0*/  CS2R.32 R3, SR_CgaSize ;  /* 0x0000000000037805 */ /* 0x000fca0000008a00 */
[----:B------:R-:W-:-:S05]  /*0dc0*/  IMAD R3, R3, -0xa0, RZ ;  /* 0xffffff6003037824 */ /* 0x000fca00078e02ff */
[----:B------:R-:W-:-:S14]  /*0dd0*/  R2UR UR5, R3 ;  /* 0x00000000030572ca */ /* 0x000fdc00000e0000 */
[----:B------:R-:W2:Y:S01]  /*0de0*/  LDCU UR5, c[0x0][UR5+0x2b0] ;  /* 0x00005600050577ac */ /* 0x000ea20008000800 */
[----:B------:R-:W-:-:S05]  /*0df0*/  CS2R.32 R3, SR_CgaSize ;  /* 0x0000000000037805 */ /* 0x000fca0000008a00 */
[----:B------:R-:W-:-:S05]  /*0e00*/  IMAD R3, R3, -0xa0, RZ ;  /* 0xffffff6003037824 */ /* 0x000fca00078e02ff */
[----:B------:R-:W-:-:S14]  /*0e10*/  R2UR UR4, R3 ;  /* 0x00000000030472ca */ /* 0x000fdc00000e0000 */
[----:B------:R-:W3:Y:S01]  /*0e20*/  LDCU UR4, c[0x0][UR4+0x2b4] ;  /* 0x00005680040477ac */ /* 0x000ee20008000800 */
[----:B------:R-:W4:Y:S01]  /*0e30*/  S2UR UR8, SR_CTAID.Y ;  /* 0x00000000000879c3 */ /* 0x000f220000002600 */
[----:B------:R-:W3:Y:S01]  /*0e40*/  LDCU UR23, c[0x0][0xb24] ;  /* 0x00016480ff1777ac */ /* 0x000ee20008000800 */
[----:B------:R-:W-:-:S05]  /*0e50*/  CS2R.32 R3, SR_CgaSize ;  /* 0x0000000000037805 */ /* 0x000fca0000008a00 */
[----:B------:R-:W-:-:S05]  /*0e60*/  IMAD R3, R3, -0xa0, RZ ;  /* 0xffffff6003037824 */ /* 0x000fca00078e02ff */
[----:B------:R-:W-:-:S14]  /*0e70*/  R2UR UR60, R3 ;  /* 0x00000000033c72ca */ /* 0x000fdc00000e0000 */
[----:B------:R-:W3:Y:S01]  /*0e80*/  LDCU UR60, c[0x0][UR60+0x2a0] ;  /* 0x000054003c3c77ac */ /* 0x000ee20008000800 */
[----:B------:R-:W1:Y:S01]  /*0e90*/  S2UR UR36, SR_CTAID.Z ;  /* 0x00000000002479c3 */ /* 0x000e620000002700 */
[----:B------:R-:W-:-:S05]  /*0ea0*/  CS2R.32 R3, SR_CgaSize ;  /* 0x0000000000037805 */ /* 0x000fca0000008a00 */
[----:B------:R-:W-:-:S05]  /*0eb0*/  IMAD R3, R3, -0xa0, RZ ;  /* 0xffffff6003037824 */ /* 0x000fca00078e02ff */
[----:B------:R-:W-:-:S14]  /*0ec0*/  R2UR UR57, R3 ;  /* 0x00000000033972ca */ /* 0x000fdc00000e0000 */
[----:B------:R-:W3:Y:S01]  /*0ed0*/  LDCU UR57, c[0x0][UR57+0x2a4] ;  /* 0x00005480393977ac */ /* 0x000ee20008000800 */
[----:B------:R-:W3:Y:S01]  /*0ee0*/  LDCU UR40, c[0x0][0xb24] ;  /* 0x00016480ff2877ac */ /* 0x000ee20008000800 */
[----:B-1----:R-:W-:Y:S01]  /*0ef0*/  I2FP.F32.U32 R3, UR7 ;  /* 0x0000000700037c45 */ /* 0x002fe20008201000 */
[----:B------:R-:W1:Y:S04]  /*0f00*/  LDCU UR26, c[0x0][0xb30] ;  /* 0x00016600ff1a77ac */ /* 0x000e680008000800 */
[----:B--2---:R-:W-:Y:S01]  /*0f10*/  FMUL R3, R3, UR5 ;  /* 0x0000000503037c20 */ /* 0x004fe20008400000 */
[----:B------:R-:W-:Y:S01]  /*0f20*/  USHF.L.U32 UR24, UR48, 0xc, URZ ;  /* 0x0000000c30187899 */ /* 0x000fe200080006ff */
[----:B----4-:R-:W-:Y:S01]  /*0f30*/  I2FP.F32.U32 R2, UR8 ;  /* 0x0000000800027c45 */ /* 0x010fe20008201000 */
[----:B---3--:R-:W-:-:S03]  /*0f40*/  UISETP.GE.AND UP2, UPT, UR23, 0x1, UPT ;  /* 0x000000011700788c */ /* 0x008fc6000bf46270 */
[----:B------:R-:W2:Y:S01]  /*0f50*/  F2I.U32.TRUNC.NTZ R3, R3 ;  /* 0x0000000300037305 */ /* 0x000ea2000020f000 */
[----:B------:R-:W-:Y:S01]  /*0f60*/  UMOV UR46, UR7 ;  /* 0x00000007002e7c82 */ /* 0x000fe20008000000 */
[----:B------:R-:W-:Y:S01]  /*0f70*/  FMUL R2, R2, UR4 ;  /* 0x0000000402027c20 */ /* 0x000fe20008400000 */
[----:B------:R-:W-:-:S05]  /*0f80*/  UMOV UR45, UR8 ;  /* 0x00000008002d7c82 */ /* 0x000fca0008000000 */
[----:B------:R-:W3:Y:S01]  /*0f90*/  F2I.U32.TRUNC.NTZ R2, R2 ;  /* 0x0000000200027305 */ /* 0x000ee2000020f000 */
[----:B--2---:R-:W-:Y:S02]  /*0fa0*/  R2UR UR4, R3 ;  /* 0x00000000030472ca */ /* 0x004fe400000e0000 */
[----:B---3--:R-:W-:Y:S02]  /*0fb0*/  R2UR UR6, R2 ;  /* 0x00000000020672ca */ /* 0x008fe400000e0000 */
[----:B------:R-:W-:-:S09]  /*0fc0*/  PRMT R2, RZ, 0x7610, R2 ;  /* 0x00007610ff027816 */ /* 0x000fd20000000002 */
[----:B------:R-:W-:-:S04]  /*0fd0*/  UIADD3 UR5, UPT, UPT, -UR4, URZ, URZ ;  /* 0x000000ff04057290 */ /* 0x000fc8000fffe1ff */
[----:B------:R-:W-:Y:S02]  /*0fe0*/  UIMAD UR60, UR60, UR5, UR7 ;  /* 0x000000053c3c72a4 */ /* 0x000fe4000f8e0207 */
[----:B------:R-:W-:-:S04]  /*0ff0*/  UIADD3 UR4, UPT, UPT, -UR6, URZ, URZ ;  /* 0x000000ff06047290 */ /* 0x000fc8000fffe1ff */
[----:B------:R-:W-:Y:S01]  /*1000*/  UIMAD UR57, UR57, UR4, UR8 ;  /* 0x00000004393972a4 */ /* 0x000fe2000f8e0208 */
[----:B-1----:R-:W-:Y:S11]  /*1010*/  BRA.U UP4, `(.L_x_17) ;  /* 0x0000000104247547 */ /* 0x002ff6000b800000 */
[----:B------:R-:W-:Y:S02]  /*1020*/  UISETP.NE.AND UP0, UPT, UR57, URZ, UPT ;  /* 0x000000ff3900728c */ /* 0x000fe4000bf05270 */
[----:B------:R-:W-:Y:S02]  /*1030*/  UISETP.NE.AND UP1, UPT, UR57, 0x1, UPT ;  /* 0x000000013900788c */ /* 0x000fe4000bf25270 */
[----:B------:R-:W-:Y:S02]  /*1040*/  UISETP.EQ.OR UP0, UPT, UR60, URZ, !UP0 ;  /* 0x000000ff3c00728c */ /* 0x000fe4000c702670 */
[----:B------:R-:W-:Y:S02]  /*1050*/  USEL UR4, URZ, 0x2, UP1 ;  /* 0x00000002ff047887 */ /* 0x000fe40008800000 */
[----:B------:R-:W-:Y:S02]  /*1060*/  USEL UR5, URZ, 0x1, !UP0 ;  /* 0x00000001ff057887 */ /* 0x000fe4000c000000 */
[----:B------:R-:W-:-:S04]  /*1070*/  UISETP.NE.AND UP0, UPT, UR60, URZ, UPT ;  /* 0x000000ff3c00728c */ /* 0x000fc8000bf05270 */
[----:B------:R-:W-:-:S04]  /*1080*/  USEL UR4, UR4, 0x2, UP0 ;  /* 0x0000000204047887 */ /* 0x000fc80008000000 */
[----:B------:R-:W-:-:S06]  /*1090*/  UIADD3 UR4, UPT, UPT, UR5, UR4, URZ ;  /* 0x0000000405047290 */ /* 0x000fcc000fffe0ff */
[----:B------:R-:W-:Y:S02]  /*10a0*/  MOV R2, UR4 ;  /* 0x0000000400027c02 */ /* 0x000fe40008000f00 */
.L_x_17:
[----:B------:R-:W-:Y:S05]  /*10b0*/  BRA.U !UP2, `(.L_x_18) ;  /* 0x000000010ad47547 */ /* 0x000fea000b800000 */
[----:B------:R-:W1:Y:S01]  /*10c0*/  LDCU.128 UR12, c[0x0][0xb10] ;  /* 0x00016200ff0c77ac */ /* 0x000e620008000c00 */
[----:B------:R-:W2:Y:S01]  /*10d0*/  LDCU UR6, c[0x0][0x370] ;  /* 0x00006e00ff0677ac */ /* 0x000ea20008000800 */
[----:B------:R-:W3:Y:S01]  /*10e0*/  LDCU UR5, c[0x0][0x374] ;  /* 0x00006e80ff0577ac */ /* 0x000ee20008000800 */
[----:B------:R-:W4:Y:S01]  /*10f0*/  LDCU UR25, c[0x0][0xb0c] ;  /* 0x00016180ff1977ac */ /* 0x000f220008000800 */
[----:B------:R-:W4:Y:S01]  /*1100*/  LDCU UR4, c[0x0][0xb20] ;  /* 0x00016400ff0477ac */ /* 0x000f220008000800 */
[----:B------:R-:W4:Y:S01]  /*1110*/  LDCU.64 UR8, c[0x0][0xb28] ;  /* 0x00016500ff0877ac */ /* 0x000f220008000a00 */
[----:B-1----:R-:W-:Y:S02]  /*1120*/  UISETP.NE.AND UP0, UPT, UR14, 0x1, UPT ;  /* 0x000000010e00788c */ /* 0x002fe4000bf05270 */
[----:B---3--:R-:W-:Y:S02]  /*1130*/  UIMAD.WIDE.U32 UR10, UR5, UR15, URZ ;  /* 0x0000000f050a72a5 */ /* 0x008fe4000f8e00ff */
[----:B--2---:R-:W-:-:S02]  /*1140*/  UIMAD.WIDE.U32 UR18, UR6, UR12, URZ ;  /* 0x0000000c061272a5 */ /* 0x004fc4000f8e00ff */
[----:B----4-:R-:W-:Y:S02]  /*1150*/  UISETP.NE.AND UP1, UPT, UR25, 0x1, UPT ;  /* 0x000000011900788c */ /* 0x010fe4000bf25270 */
[----:B------:R-:W-:Y:S01]  /*1160*/  UISETP.NE.AND UP2, UPT, UR23, 0x1, UPT ;  /* 0x000000011700788c */ /* 0x000fe2000bf45270 */
[----:B------:R-:W-:Y:S02]  /*1170*/  UMOV UR10, UR11 ;  /* 0x0000000b000a7c82 */ /* 0x000fe40008000000 */
[----:B------:R-:W-:Y:S01]  /*1180*/  UMOV UR18, UR19 ;  /* 0x0000001300127c82 */ /* 0x000fe20008000000 */
[----:B------:R-:W-:Y:S02]  /*1190*/  @UP0 USHF.R.U32.HI UR5, URZ, UR4, UR10 ;  /* 0x00000004ff050299 */ /* 0x000fe4000801160a */
[----:B------:R-:W-:Y:S02]  /*11a0*/  UIMAD.WIDE.U32 UR20, UR45, UR15, URZ ;  /* 0x0000000f2d1472a5 */ /* 0x000fe4000f8e00ff */
[----:B------:R-:W-:-:S02]  /*11b0*/  UIMAD.WIDE.U32 UR10, UR5, UR8, URZ ;  /* 0x00000008050a72a5 */ /* 0x000fc4000f8e00ff */
[----:B------:R-:W-:Y:S02]  /*11c0*/  @UP1 USHF.R.U32.HI UR6, URZ, UR13, UR18 ;  /* 0x0000000dff061299 */ /* 0x000fe40008011612 */
[----:B------:R-:W-:Y:S02]  /*11d0*/  UIMAD.WIDE.U32 UR16, UR46, UR12, URZ ;  /* 0x0000000c2e1072a5 */ /* 0x000fe4000f8e00ff */
[----:B------:R-:W-:Y:S01]  /*11e0*/  UIMAD.WIDE.U32 UR18, UR6, UR8, URZ ;  /* 0x00000008061272a5 */ /* 0x000fe2000f8e00ff */
[----:B------:R-:W-:Y:S01]  /*11f0*/  UMOV UR20, UR21 ;  /* 0x0000001500147c82 */ /* 0x000fe20008000000 */
[----:B------:R-:W-:Y:S01]  /*1200*/  UMOV UR10, UR11 ;  /* 0x0000000b000a7c82 */ /* 0x000fe20008000000 */
[----:B------:R-:W-:Y:S02]  /*1210*/  USHF.R.U32.HI UR20, URZ, UR4, UR20 ;  /* 0x00000004ff147299 */ /* 0x000fe40008011614 */
[----:B------:R-:W-:Y:S02]  /*1220*/  @UP2 USHF.R.U32.HI UR5, URZ, UR9, UR10 ;  /* 0x00000009ff052299 */ /* 0x000fe4000801160a */
[----:B------:R-:W-:Y:S01]  /*1230*/  UMOV UR7, UR19 ;  /* 0x0000001300077c82 */ /* 0x000fe20008000000 */
[----:B------:R-:W-:Y:S01]  /*1240*/  UMOV UR16, UR17 ;  /* 0x0000001100107c82 */ /* 0x000fe20008000000 */
[----:B------:R-:W-:-:S02]  /*1250*/  @UP2 USHF.R.U32.HI UR6, URZ, UR9, UR7 ;  /* 0x00000009ff062299 */ /* 0x000fc40008011607 */
[----:B------:R-:W-:Y:S02]  /*1260*/  USHF.R.U32.HI UR13, URZ, UR13, UR16 ;  /* 0x0000000dff0d7299 */ /* 0x000fe40008011610 */
[----:B------:R-:W-:Y:S02]  /*1270*/  USEL UR4, UR45, UR20, !UP0 ;  /* 0x000000142d047287 */ /* 0x000fe4000c000000 */
[----:B------:R-:W-:Y:S02]  /*1280*/  UIMAD UR7, UR5, UR23, URZ ;  /* 0x00000017050772a4 */ /* 0x000fe4000f8e02ff */
[----:B------:R-:W-:Y:S02]  /*1290*/  USEL UR5, UR46, UR13, !UP1 ;  /* 0x0000000d2e057287 */ /* 0x000fe4000c800000 */
[----:B------:R-:W-:Y:S02]  /*12a0*/  UIMAD UR12, UR6, UR23, URZ ;  /* 0x00000017060c72a4 */ /* 0x000fe4000f8e02ff */
[----:B------:R-:W-:-:S02]  /*12b0*/  UISETP.GE.AND UP0, UPT, UR4, UR7, UPT ;  /* 0x000000070400728c */ /* 0x000fc4000bf06270 */
[----:B------:R-:W-:Y:S02]  /*12c0*/  UIMAD.WIDE.U32 UR10, UR4, UR8, URZ ;  /* 0x00000008040a72a5 */ /* 0x000fe4000f8e00ff */
[----:B------:R-:W-:Y:S02]  /*12d0*/  UISETP.GE.OR UP0, UPT, UR5, UR12, UP0 ;  /* 0x0000000c0500728c */ /* 0x000fe40008706670 */
[----:B------:R-:W-:Y:S02]  /*12e0*/  UIMAD.WIDE.U32 UR12, UR5, UR8, URZ ;  /* 0x00000008050c72a5 */ /* 0x000fe4000f8e00ff */
[----:B------:R-:W-:Y:S01]  /*12f0*/  UIADD3 UR10, UPT, UPT, -UR4, URZ, URZ ;  /* 0x000000ff040a7290 */ /* 0x000fe2000fffe1ff */
[----:B------:R-:W-:Y:S01]  /*1300*/  UMOV UR8, UR11 ;  /* 0x0000000b00087c82 */ /* 0x000fe20008000000 */
[----:B------:R-:W-:Y:S02]  /*1310*/  UIADD3 UR11, UPT, UPT, -UR5, URZ, URZ ;  /* 0x000000ff050b7290 */ /* 0x000fe4000fffe1ff */
[----:B------:R-:W-:-:S03]  /*1320*/  USHF.R.U32.HI UR8, URZ, UR9, UR8 ;  /* 0x00000009ff087299 */ /* 0x000fc60008011608 */
[----:B------:R-:W-:Y:S01]  /*1330*/  @!UP0 UMOV UR7, UR13 ;  /* 0x0000000d00078c82 */ /* 0x000fe20008000000 */
[----:B------:R-:W-:Y:S02]  /*1340*/  UIMAD UR45, UR14, UR10, UR45 ;  /* 0x0000000a0e2d72a4 */ /* 0x000fe4000f8e022d */
[----:B------:R-:W-:Y:S02]  /*1350*/  USEL UR8, UR4, UR8, !UP2 ;  /* 0x0000000804087287 */ /* 0x000fe4000d000000 */
[----:B------:R-:W-:Y:S02]  /*1360*/  @!UP0 USHF.R.U32.HI UR7, URZ, UR9, UR7 ;  /* 0x00000009ff078299 */ /* 0x000fe40008011607 */
[----:B------:R-:W-:Y:S02]  /*1370*/  UIADD3 UR9, UPT, UPT, -UR8, URZ, URZ ;  /* 0x000000ff08097290 */ /* 0x000fe4000fffe1ff */
[----:B------:R-:W-:Y:S02]  /*1380*/  @!UP0 USEL UR7, UR5, UR7, !UP2 ;  /* 0x0000000705078287 */ /* 0x000fe4000d000000 */
[----:B------:R-:W-:-:S02]  /*1390*/  UIMAD UR9, UR23, UR9, UR4 ;  /* 0x00000009170972a4 */ /* 0x000fc4000f8e0204 */
[----:B------:R-:W-:Y:S02]  /*13a0*/  @!UP0 UIADD3 UR8, UPT, UPT, UR8, -UR7, URZ ;  /* 0x8000000708088290 */ /* 0x000fe4000fffe0ff */
[----:B------:R-:W-:Y:S02]  /*13b0*/  @!UP0 UIMAD UR6, UR9, UR6, UR7 ;  /* 0x00000006090682a4 */ /* 0x000fe4000f8e0207 */
[----:B------:R-:W-:Y:S02]  /*13c0*/  @!UP0 UIMAD UR4, UR8, UR23, UR5 ;  /* 0x00000017080482a4 */ /* 0x000fe4000f8e0205 */
[----:B------:R-:W-:Y:S02]  /*13d0*/  UIMAD UR46, UR25, UR11, UR46 ;  /* 0x0000000b192e72a4 */ /* 0x000fe4000f8e022e */
[----:B------:R-:W-:Y:S01]  /*13e0*/  UIMAD UR45, UR4, UR14, UR45 ;  /* 0x0000000e042d72a4 */ /* 0x000fe2000f8e022d */
[----:B------:R-:W-:Y:S02]  /*13f0*/  @!UP0 UMOV UR5, UR6 ;  /* 0x0000000600058c82 */ /* 0x000fe40008000000 */
[----:B------:R-:W-:-:S12]  /*1400*/  UIMAD UR46, UR5, UR25, UR46 ;  /* 0x00000019052e72a4 */ /* 0x000fd8000f8e022e */
.L_x_18:
[----:B------:R-:W-:Y:S02]  /*1410*/  UISETP.NE.AND UP1, UPT, UR26, 0x1, UPT ;  /* 0x000000011a00788c */ /* 0x000fe4000bf25270 */
[----:B------:R-:W-:Y:S02]  /*1420*/  UISETP.NE.AND UP0, UPT, UR22, 0x2, UPT ;  /* 0x000000021600788c */ /* 0x000fe4000bf05270 */
[----:B------:R-:W-:-:S05]  /*1430*/  ULOP3.LUT UR21, UR24, 0x1000, URZ, 0xc0, !UPT ;  /* 0x0000100018157892 */ /* 0x000fca000f8ec0ff */
[----:B------:R-:W-:Y:S07]  /*1440*/  BRA.U UP1, `(.L_x_19) ;  /* 0x0000000101447547 */ /* 0x000fee000b800000 */
[----:B------:R-:W1:Y:S01]  /*1450*/  LDCU.128 UR8, c[0x0][0xb10] ;  /* 0x00016200ff0877ac */ /* 0x000e620008000c00 */
[----:B------:R-:W2:Y:S01]  /*1460*/  LDCU UR12, c[0x0][0xb0c] ;  /* 0x00016180ff0c77ac */ /* 0x000ea20008000800 */
[----:B------:R-:W3:Y:S01]  /*1470*/  LDCU UR13, c[0x0][0xb20] ;  /* 0x00016400ff0d77ac */ /* 0x000ee20008000800 */
[----:B-1----:R-:W-:Y:S02]  /*1480*/  UIMAD.WIDE.U32 UR6, UR46, UR8, URZ ;  /* 0x000000082e0672a5 */ /* 0x002fe4000f8e00ff */
[----:B------:R-:W-:Y:S02]  /*1490*/  UIMAD.WIDE.U32 UR4, UR45, UR11, URZ ;  /* 0x0000000b2d0472a5 */ /* 0x000fe4000f8e00ff */
[----:B--2---:R-:W-:Y:S02]  /*14a0*/  UISETP.NE.AND UP2, UPT, UR12, 0x1, UPT ;  /* 0x000000010c00788c */ /* 0x004fe4000bf45270 */
[----:B------:R-:W-:Y:S01]  /*14b0*/  UISETP.NE.AND UP1, UPT, UR10, 0x1, UPT ;  /* 0x000000010a00788c */ /* 0x000fe2000bf25270 */
[----:B------:R-:W-:-:S02]  /*14c0*/  UMOV UR6, UR7 ;  /* 0x0000000700067c82 */ /* 0x000fc40008000000 */
[----:B------:R-:W-:Y:S01]  /*14d0*/  UMOV UR4, UR5 ;  /* 0x0000000500047c82 */ /* 0x000fe20008000000 */
[----:B------:R-:W-:Y:S02]  /*14e0*/  USHF.R.U32.HI UR6, URZ, UR9, UR6 ;  /* 0x00000009ff067299 */ /* 0x000fe40008011606 */
[----:B---3--:R-:W-:Y:S02]  /*14f0*/  USHF.R.U32.HI UR4, URZ, UR13, UR4 ;  /* 0x0000000dff047299 */ /* 0x008fe40008011604 */
[----:B------:R-:W-:Y:S02]  /*1500*/  USEL UR5, UR46, UR6, !UP2 ;  /* 0x000000062e057287 */ /* 0x000fe4000d000000 */
[----:B------:R-:W-:-:S04]  /*1510*/  USEL UR4, UR45, UR4, !UP1 ;  /* 0x000000042d047287 */ /* 0x000fc8000c800000 */
[----:B------:R-:W-:Y:S02]  /*1520*/  UIADD3 UR6, UPT, UPT, UR5, -UR4, URZ ;  /* 0x8000000405067290 */ /* 0x000fe4000fffe0ff */
[----:B------:R-:W-:Y:S02]  /*1530*/  UIADD3 UR4, UPT, UPT, -UR5, UR4, URZ ;  /* 0x0000000405047290 */ /* 0x000fe4000fffe1ff */
[----:B------:R-:W-:Y:S02]  /*1540*/  UIMAD UR45, UR6, UR10, UR45 ;  /* 0x0000000a062d72a4 */ /* 0x000fe4000f8e022d */
[----:B------:R-:W-:-:S12]  /*1550*/  UIMAD UR46, UR4, UR12, UR46 ;  /* 0x0000000c042e72a4 */ /* 0x000fd8000f8e022e */
.L_x_19:
[----:B------:R-:W-:Y:S05]  /*1560*/  BRA.U !UP5, `(.L_x_20) ;  /* 0x000000010d0c7547 */ /* 0x000fea000b800000 */
[----:B------:R-:W-:Y:S01]  /*1570*/  UCGABAR_WAIT ;  /* 0x0000000000007dc7 */ /* 0x000fe20008000000 */
[----:B------:R-:W-:Y:S01]  /*1580*/  CCTL.IVALL ;  /* 0x00000000ff00798f */ /* 0x000fe20002000000 */
[----:B------:R-:W-:Y:S05]  /*1590*/  BRA `(.L_x_21) ;  /* 0x0000000000047947 */ /* 0x000fea0003800000 */
.L_x_20:
[----:B------:R-:W-:Y:S06]  /*15a0*/  BAR.SYNC.DEFER_BLOCKING 0x0 ;  /* 0x0000000000007b1d */ /* 0x000fec0000010000 */
.L_x_21:
[----:B------:R-:W-:Y:S05]  /*15b0*/  BRA.U UP0, `(.L_x_22) ;  /* 0x0000001100bc7547 */ /* 0x000fea000b800000 */
[----:B------:R-:W1:Y:S01]  /*15c0*/  LDCU UR6, c[0x0][0x38c] ;  /* 0x00007180ff0677ac */ /* 0x000e620008000800 */
[----:B------:R-:W-:Y:S01]  /*15d0*/  PLOP3.LUT P1, PT, PT, PT, UP3, 0x80, 0x8 ;  /* 0x000000000008781c */ /* 0x000fe20003f2f038 */
[----:B------:R-:W-:Y:S01]  /*15e0*/  IMAD.MOV.U32 R12, RZ, RZ, 0x1 ;  /* 0x00000001ff0c7424 */ /* 0x000fe200078e00ff */
[----:B------:R-:W-:Y:S01]  /*15f0*/  ISETP.EQ.OR P2, PT, R0, RZ, P3 ;  /* 0x000000ff0000720c */ /* 0x000fe20001f42670 */
[----:B------:R-:W-:Y:S01]  /*1600*/  UISETP.NE.AND UP1, UPT, UR22, URZ, UPT ;  /* 0x000000ff1600728c */ /* 0x000fe2000bf25270 */
[----:B------:R-:W-:Y:S02]  /*1610*/  PLOP3.LUT P1, PT, P1, PT, PT, 0x8, 0x80 ;  /* 0x000000000080781c */ /* 0x000fe40000f2e170 */
[----:B------:R-:W-:Y:S01]  /*1620*/  CS2R R10, SRZ ;  /* 0x00000000000a7805 */ /* 0x000fe2000001ff00 */
[----:B------:R-:W-:Y:S01]  /*1630*/  IMAD.MOV.U32 R9, RZ, RZ, RZ ;  /* 0x000000ffff097224 */ /* 0x000fe200078e00ff */
[----:B------:R-:W2:Y:S01]  /*1640*/  LDCU UR39, c[0x0][0x370] ;  /* 0x00006e00ff2777ac */ /* 0x000ea20008000800 */
[----:B------:R-:W-:Y:S01]  /*1650*/  IMAD.MOV.U32 R8, RZ, RZ, 0x1 ;  /* 0x00000001ff087424 */ /* 0x000fe200078e00ff */
[----:B------:R-:W3:Y:S01]  /*1660*/  LDCU.64 UR28, c[0x0][0x348] ;  /* 0x00006900ff1c77ac */ /* 0x000ee20008000a00 */
[----:B------:R-:W-:-:S02]  /*1670*/  USHF.R.U32.HI UR44, URZ, 0x7, UR21 ;  /* 0x00000007ff2c7899 */ /* 0x000fc40008011615 */
[----:B-1----:R-:W-:Y:S02]  /*1680*/  UIADD3 UR5, UPT, UPT, UR6, 0x7f, URZ ;  /* 0x0000007f06057890 */ /* 0x002fe4000fffe0ff */
[----:B------:R-:W-:Y:S02]  /*1690*/  UIADD3 UR47, UPT, UPT, UR6, 0xfe, URZ ;  /* 0x000000fe062f7890 */ /* 0x000fe4000fffe0ff */
[----:B------:R-:W-:Y:S01]  /*16a0*/  USHF.R.S32.HI UR4, URZ, 0x1f, UR5 ;  /* 0x0000001fff047899 */ /* 0x000fe20008011405 */
[----:B------:R-:W1:Y:S03]  /*16b0*/  LDCU UR38, c[0x0][0x374] ;  /* 0x00006e80ff2677ac */ /* 0x000e660008000800 */
[----:B------:R-:W-:Y:S02]  /*16c0*/  ULEA.HI UR4, UR4, UR5, URZ, 0x7 ;  /* 0x0000000504047291 */ /* 0x000fe4000f8f38ff */
[----:B------:R-:W-:-:S02]  /*16d0*/  USEL UR25, UR34, 0x2, UP1 ;  /* 0x0000000222197887 */ /* 0x000fc40008800000 */
[----:B------:R-:W-:Y:S02]  /*16e0*/  USHF.R.S32.HI UR42, URZ, 0x7, UR4 ;  /* 0x00000007ff2a7899 */ /* 0x000fe40008011404 */
[----:B------:R-:W-:Y:S02]  /*16f0*/  UIADD3 UR4, UPT, UPT, UR6, -0x1, URZ ;  /* 0xffffffff06047890 */ /* 0x000fe4000fffe0ff */
[----:B------:R-:W-:Y:S02]  /*1700*/  UISETP.LT.U32.AND UP0, UPT, UR42, 0x4, UPT ;  /* 0x000000042a00788c */ /* 0x000fe4000bf01070 */
[----:B------:R-:W-:Y:S02]  /*1710*/  UISETP.GE.U32.AND UP2, UPT, UR4, -0xff, UPT ;  /* 0xffffff010400788c */ /* 0x000fe4000bf46070 */
[----:B------:R-:W-:Y:S01]  /*1720*/  USEL UR41, UR42, 0x4, UP0 ;  /* 0x000000042a297887 */ /* 0x000fe20008000000 */
[----:B------:R-:W-:-:S03]  /*1730*/  UMOV UR5, URZ ;  /* 0x000000ff00057c82 */ /* 0x000fc60008000000 */
[----:B------:R-:W-:Y:S02]  /*1740*/  UIADD3 UR24, UPT, UPT, UR41, -0x1, URZ ;  /* 0xffffffff29187890 */ /* 0x000fe4000fffe0ff */
[----:B------:R-:W-:-:S03]  /*1750*/  UIADD3 UR43, UPT, UPT, UR42, -UR41, URZ ;  /* 0x800000292a2b7290 */ /* 0x000fc6000fffe0ff */
[----:B------:R-:W-:-:S04]  /*1760*/  @UP2 UIADD3 UR24, UPT, UPT, UR41, URZ, URZ ;  /* 0x000000ff29182290 */ /* 0x000fc8000fffe0ff */
[----:B-123--:R-:W-:-:S12]  /*1770*/  UIADD3 UR24, UPT, UPT, UR24, 0x1, URZ ;  /* 0x0000000118187890 */ /* 0x00efd8000fffe0ff */
.L_x_42:
[----:B------:R-:W-:Y:S01]  /*1780*/  UISETP.NE.AND UP0, UPT, UR48, URZ, UPT ;  /* 0x000000ff3000728c */ /* 0x000fe2000bf05270 */
[----:B------:R-:W1:Y:S08]  /*1790*/  S2UR UR48, SR_CgaCtaId ;  /* 0x00000000003079c3 */ /* 0x000e700000008800 */
[----:B------:R-:W-:Y:S05]  /*17a0*/  BRA.U UP0, `(.L_x_23) ;  /* 0x0000000100347547 */ /* 0x000fea000b800000 */
[----:B------:R-:W2:Y:S01]  /*17b0*/  S2R R0, SR_CgaCtaId ;  /* 0x0000000000007919 */ /* 0x000ea20000008800 */
[----:B------:R-:W-:-:S04]  /*17c0*/  MOV R2, 0x400 ;  /* 0x0000040000027802 */ /* 0x000fc80000000f00 */
[----:B--2---:R-:W-:Y:S02]  /*17d0*/  LEA R0, R0, R2, 0x18 ;  /* 0x0000000200007211 */ /* 0x004fe400078ec0ff */
[----:B------:R-:W-:-:S03]  /*17e0*/  SHF.L.U32 R2, R8, 0x1f, RZ ;  /* 0x0000001f08027819 */ /* 0x000fc600000006ff */
[----:B------:R-:W-:-:S04]  /*17f0*/  IMAD R0, R9, 0x8, R0 ;  /* 0x0000000809007824 */ /* 0x000fc800078e0200 */
[----:B------:R-:W2:Y:S02]  /*1800*/  SYNCS.PHASECHK.TRANS64.TRYWAIT P0, [R0+URZ+0xd0], R2 ;  /* 0x0000d002000075a7 */ /* 0x000ea400080011ff */
[----:B--2---:R-:W-:Y:S05]  /*1810*/  @!P0 BRA `(.L_x_24) ;  /* 0x0000005000008947 */ /* 0x004fea0003800000 */
.L_x_102:
[----:B------:R-:W-:Y:S01]  /*1820*/  VIADD R9, R9, 0x1 ;  /* 0x0000000109097836 */ /* 0x000fe20000000000 */
[----:B------:R2:W-:Y:S04]  /*1830*/  SYNCS.ARRIVE.TRANS64.A1T0 RZ, [R0+URZ+0xc0], RZ ;  /* 0x0000c0ff00ff79a7 */ /* 0x0005e800081000ff */
[----:B------:R-:W-:-:S04]  /*1840*/  ISETP.NE.AND P0, PT, R9, 0x2, PT ;  /* 0x000000020900780c */ /* 0x000fc80003f05270 */
[----:B------:R-:W-:Y:S02]  /*1850*/  SEL R9, R9, RZ, P0 ;  /* 0x000000ff09097207 */ /* 0x000fe40000000000 */
[----:B--2---:R-:W-:-:S04]  /*1860*/  SEL R0, RZ, 0x1, P0 ;  /* 0x00000001ff007807 */ /* 0x004fc80000000000 */
[----:B------:R-:W-:-:S07]  /*1870*/  LOP3.LUT R8, R8, R0, RZ, 0x3c, !PT ;  /* 0x0000000008087212 */ /* 0x000fce00078e3cff */
.L_x_23:
[----:B------:R-:W-:Y:S01]  /*1880*/  UMOV UR6, 0x400 ;  /* 0x0000040000067882 */ /* 0x000fe20000000000 */
[----:B------:R-:W-:Y:S01]  /*1890*/  SHF.L.U32 R0, R12, 0x1f, RZ ;  /* 0x0000001f0c007819 */ /* 0x000fe200000006ff */
[----:B-1----:R-:W-:Y:S02]  /*18a0*/  ULEA UR6, UR48, UR6, 0x18 ;  /* 0x0000000630067291 */ /* 0x002fe4000f8ec0ff */
[----:B------:R-:W-:Y:S02]  /*18b0*/  UISETP.GE.U32.AND UP0, UPT, UR47, 0xff, UPT ;  /* 0x000000ff2f00788c */ /* 0x000fe4000bf06070 */
[----:B------:R-:W-:Y:S02]  /*18c0*/  ULEA UR4, UR5, UR6, 0x3 ;  /* 0x0000000605047291 */ /* 0x000fe4000f8e18ff */
[----:B------:R-:W-:Y:S02]  /*18d0*/  USHF.L.U32 UR11, UR45, 0x6, URZ ;  /* 0x000000062d0b7899 */ /* 0x000fe400080006ff */
[----:B------:R-:W-:Y:S01]  /*18e0*/  ULEA UR35, UR46, UR44, 0x6 ;  /* 0x0000002c2e237291 */ /* 0x000fe2000f8e30ff */
[----:B------:R-:W-:-:S04]  /*18f0*/  UMOV UR13, URZ ;  /* 0x000000ff000d7c82 */ /* 0x000fc80008000000 */
[----:B------:R1:W2:Y:S01]  /*1900*/  SYNCS.PHASECHK.TRANS64.TRYWAIT P0, [UR4+0x20], R0 ;  /* 0x00002000ff0075a7 */ /* 0x0002a20008001104 */
[----:B------:R-:W-:Y:S06]  /*1910*/  BRA.U !UP0, `(.L_x_25) ;  /* 0x0000000108bc7547 */ /* 0x000fec000b800000 */
[----:B------:R-:W-:Y:S01]  /*1920*/  UMOV UR7, URZ ;  /* 0x000000ff00077c82 */ /* 0x000fe20008000000 */
[----:B------:R-:W-:-:S05]  /*1930*/  UMOV UR4, UR5 ;  /* 0x0000000500047c82 */ /* 0x000fca0008000000 */
.L_x_31:
[----:B------:R-:W-:Y:S01]  /*1940*/  ULEA UR33, UR4, UR6, 0x3 ;  /* 0x0000000604217291 */ /* 0x000fe2000f8e18ff */
[----:B--2---:R-:W-:Y:S01]  /*1950*/  @!P3 MOV R2, 0x4000 ;  /* 0x000040000002b802 */ /* 0x004fe20000000f00 */
[----:B--2-4-:R-:W-:Y:S10]  /*1960*/  @P0 BRA `(.L_x_26) ;  /* 0x00000000000c0947 */ /* 0x014ff40003800000 */
[----:B------:R-:W-:-:S04]  /*1970*/  SHF.L.U32 R3, R12, 0x1f, RZ ;  /* 0x0000001f0c037819 */ /* 0x000fc800000006ff */
[----:B------:R-:W2:Y:S02]  /*1980*/  SYNCS.PHASECHK.TRANS64.TRYWAIT P0, [UR33+0x20], R3 ;  /* 0x00002003ff0075a7 */ /* 0x000ea40008001121 */
[----:B--2---:R-:W-:Y:S05]  /*1990*/  @!P0 BRA `(.L_x_27) ;  /* 0x0000004c00b48947 */ /* 0x004fea0003800000 */
.L_x_26:
[----:B------:R2:W-:Y:S01]  /*19a0*/  @!P3 SYNCS.ARRIVE.TRANS64 RZ, [UR33], R2 ;  /* 0x00000002ffffb9a7 */ /* 0x0005e20008000021 */
[----:B------:R-:W-:-:S04]  /*19b0*/  ULOP3.LUT UR5, UR25, 0x2, URZ, 0xfc, !UPT ;  /* 0x0000000219057892 */ /* 0x000fc8000f8efcff */
[----:B------:R-:W-:-:S09]  /*19c0*/  UISETP.NE.AND UP0, UPT, UR5, 0x2, UPT ;  /* 0x000000020500788c */ /* 0x000fd2000bf05270 */
[----:B------:R-:W-:Y:S05]  /*19d0*/  BRA.U UP0, `(.L_x_28) ;  /* 0x0000000100047547 */ /* 0x000fea000b800000 */
[----:B------:R-:W-:Y:S05]  /*19e0*/  BPT.TRAP 0x1 ;  /* 0x000000040000795c */ /* 0x000fea0000300000 */
.L_x_28:
[----:B------:R-:W-:Y:S04]  /*19f0*/  BSSY.RECONVERGENT B0, `(.L_x_29) ;  /* 0x0000003000007945 */ /* 0x000fe80003800200 */
[----:B------:R-:W-:Y:S05]  /*1a00*/  @P2 BRA `(.L_x_30) ;  /* 0x0000000000042947 */ /* 0x000fea0003800000 */
[----:B------:R-:W-:Y:S05]  /*1a10*/  BPT.TRAP 0x1 ;  /* 0x000000040000795c */ /* 0x000fea0000300000 */
.L_x_30:
[----:B------:R-:W-:Y:S05]  /*1a20*/  BSYNC.RECONVERGENT B0 ;  /* 0x0000000000007941 */ /* 0x000fea0003800200 */
.L_x_29:
[----:B------:R-:W-:Y:S02]  /*1a30*/  UIADD3 UR5, UPT, UPT, UR4, 0x1, URZ ;  /* 0x0000000104057890 */ /* 0x000fe4000fffe0ff */
[----:B------:R-:W-:Y:S02]  /*1a40*/  UIADD3 UR16, UP1, UPT, UR28, 0x80, URZ ;  /* 0x000000801c107890 */ /* 0x000fe4000ff3e0ff */
[----:B------:R-:W-:Y:S02]  /*1a50*/  UISETP.NE.AND UP0, UPT, UR5, 0x4, UPT ;  /* 0x000000040500788c */ /* 0x000fe4000bf05270 */
[----:B------:R-:W-:Y:S02]  /*1a60*/  USHF.L.U32 UR34, UR7, 0x7, URZ ;  /* 0x0000000707227899 */ /* 0x000fe400080006ff */
[----:B------:R-:W-:Y:S02]  /*1a70*/  USEL UR9, URZ, 0x1, UP0 ;  /* 0x00000001ff097887 */ /* 0x000fe40008000000 */
[----:B------:R-:W-:-:S02]  /*1a80*/  USEL UR5, UR5, URZ, UP0 ;  /* 0x000000ff05057287 */ /* 0x000fc40008000000 */
[----:B------:R-:W-:Y:S02]  /*1a90*/  UIADD3 UR14, UP0, UPT, UR28, 0x180, URZ ;  /* 0x000001801c0e7890 */ /* 0x000fe4000ff1e0ff */
[----:B------:R-:W-:Y:S01]  /*1aa0*/  ULEA UR8, UR5, UR6, 0x3 ;  /* 0x0000000605087291 */ /* 0x000fe2000f8e18ff */
[----:B------:R-:W-:Y:S01]  /*1ab0*/  LOP3.LUT R12, R12, UR9, RZ, 0x3c, !PT ;  /* 0x000000090c0c7c12 */ /* 0x000fe2000f8e3cff */
[----:B------:R-:W-:Y:S02]  /*1ac0*/  UIADD3.X UR17, UPT, UPT, URZ, UR29, URZ, UP1, !UPT ;  /* 0x0000001dff117290 */ /* 0x000fe40008ffe4ff */
[----:B------:R-:W-:Y:S01]  /*1ad0*/  UIADD3.X UR15, UPT, UPT, URZ, UR29, URZ, UP0, !UPT ;  /* 0x0000001dff0f7290 */ /* 0x000fe200087fe4ff */
[----:B-1----:R-:W-:Y:S01]  /*1ae0*/  SHF.L.U32 R0, R12, 0x1f, RZ ;  /* 0x0000001f0c007819 */ /* 0x002fe200000006ff */
[----:B------:R-:W-:Y:S01]  /*1af0*/  UMOV UR18, 0x0 ;  /* 0x0000000000127882 */ /* 0x000fe20000000000 */
[----:B------:R-:W-:Y:S01]  /*1b00*/  UMOV UR19, 0x10000000 ;  /* 0x1000000000137882 */ /* 0x000fe20000000000 */
[----:B------:R-:W-:Y:S01]  /*1b10*/  UMOV UR12, UR36 ;  /* 0x00000024000c7c82 */ /* 0x000fe20008000000 */
[----:B------:R3:W4:Y:S01]  /*1b20*/  SYNCS.PHASECHK.TRANS64.TRYWAIT P0, [UR8+0x20], R0 ;  /* 0x00002000ff0075a7 */ /* 0x0007220008001108 */
[----:B------:R-:W-:Y:S01]  /*1b30*/  USHF.L.U32 UR8, UR4, 0xd, URZ ;  /* 0x0000000d04087899 */ /* 0x000fe200080006ff */
[----:B------:R-:W-:-:S02]  /*1b40*/  UMOV UR9, UR33 ;  /* 0x0000002100097c82 */ /* 0x000fc40008000000 */
[----:B------:R-:W-:Y:S01]  /*1b50*/  UMOV UR4, 0x30000 ;  /* 0x0003000000047882 */ /* 0x000fe20000000000 */
[----:B------:R-:W-:Y:S02]  /*1b60*/  ULOP3.LUT UR32, UR8, UR21, URZ, 0xfc, !UPT ;  /* 0x0000001508207292 */ /* 0x000fe4000f8efcff */
[----:B------:R-:W-:Y:S02]  /*1b70*/  UIADD3 UR8, UPT, UPT, UR6, 0xa400, UR8 ;  /* 0x0000a40006087890 */ /* 0x000fe4000fffe008 */
[----:B------:R-:W-:Y:S01]  /*1b80*/  UIADD3 UR32, UPT, UPT, UR6, 0x2400, UR32 ;  /* 0x0000240006207890 */ /* 0x000fe2000fffe020 */
[----:B------:R-:W-:Y:S01]  /*1b90*/  UMOV UR10, UR34 ;  /* 0x00000022000a7c82 */ /* 0x000fe20008000000 */
[----:B------:R-:W-:Y:S01]  /*1ba0*/  UIADD3 UR7, UPT, UPT, UR7, 0x1, URZ ;  /* 0x0000000107077890 */ /* 0x000fe2000fffe0ff */
[----:B------:R-:W-:-:S03]  /*1bb0*/  UMOV UR13, UR24 ;  /* 0x00000018000d7c82 */ /* 0x000fc60008000000 */
[----:B------:R-:W-:-:S03]  /*1bc0*/  UISETP.NE.AND UP0, UPT, UR7, UR24, UPT ;  /* 0x000000180700728c */ /* 0x000fc6000bf05270 */
[----:B------:R1:W-:Y:S01]  /*1bd0*/  UTMALDG.3D.MULTICAST [UR32], [UR16], UR4, desc[UR18] ;  /* 0x00001220100073b4 */ /* 0x0003e20008011804 */
[----:B------:R3:W-:Y:S01]  /*1be0*/  UTMALDG.3D [UR8], [UR14], desc[UR18] ;  /* 0x000012080e0075b4 */ /* 0x0007e20008011000 */
[----:B-1----:R-:W-:-:S04]  /*1bf0*/  UMOV UR4, UR5 ;  /* 0x0000000500047c82 */ /* 0x002fc80008000000 */
[----:B---3--:R-:W-:Y:S05]  /*1c00*/  BRA.U UP0, `(.L_x_31) ;  /* 0xfffffffd004c7547 */ /* 0x008fea000b83ffff */
.L_x_25:
[----:B------:R-:W-:Y:S01]  /*1c10*/  ULEA UR4, UR5, UR6, 0x3 ;  /* 0x0000000605047291 */ /* 0x000fe2000f8e18ff */
[----:B-1----:R-:W-:Y:S01]  /*1c20*/  SHF.L.U32 R0, R12, 0x1f, RZ ;  /* 0x0000001f0c007819 */ /* 0x002fe200000006ff */
[----:B------:R-:W-:Y:S01]  /*1c30*/  @!P1 SYNCS.ARRIVE.TRANS64.A1T0 RZ, [UR6+0x58], RZ ;  /* 0x000058ffffff99a7 */ /* 0x000fe20008100006 */
[----:B------:R-:W-:-:S06]  /*1c40*/  UISETP.GT.AND UP0, UPT, UR42, UR41, UPT ;  /* 0x000000292a00728c */ /* 0x000fcc000bf04270 */
[----:B--2-4-:R1:W2:Y:S03]  /*1c50*/  SYNCS.PHASECHK.TRANS64.TRYWAIT P0, [UR4+0x20], R0 ;  /* 0x00002000ff0075a7 */ /* 0x0142a60008001104 */
[----:B------:R-:W-:Y:S05]  /*1c60*/  BRA.U !UP0, `(.L_x_32) ;  /* 0x0000000108c07547 */ /* 0x000fea000b800000 */
[----:B------:R-:W-:Y:S01]  /*1c70*/  UIADD3 UR26, UPT, UPT, UR43, UR13, URZ ;  /* 0x0000000d2b1a7290 */ /* 0x000fe2000fffe0ff */
[----:B------:R-:W-:-:S11]  /*1c80*/  UMOV UR4, UR5 ;  /* 0x0000000500047c82 */ /* 0x000fd60008000000 */
.L_x_38:
[----:B------:R-:W-:Y:S01]  /*1c90*/  ULEA UR17, UR4, UR6, 0x3 ;  /* 0x0000000604117291 */ /* 0x000fe2000f8e18ff */
[----:B--2---:R-:W-:Y:S01]  /*1ca0*/  @!P3 MOV R2, 0x4000 ;  /* 0x000040000002b802 */ /* 0x004fe20000000f00 */
[----:B--2-4-:R-:W-:Y:S10]  /*1cb0*/  @P0 BRA `(.L_x_33) ;  /* 0x00000000000c0947 */ /* 0x014ff40003800000 */
[----:B------:R-:W-:-:S04]  /*1cc0*/  SHF.L.U32 R3, R12, 0x1f, RZ ;  /* 0x0000001f0c037819 */ /* 0x000fc800000006ff */
[----:B------:R-:W2:Y:S02]  /*1cd0*/  SYNCS.PHASECHK.TRANS64.TRYWAIT P0, [UR17+0x20], R3 ;  /* 0x00002003ff0075a7 */ /* 0x000ea40008001111 */
[----:B--2---:R-:W-:Y:S05]  /*1ce0*/  @!P0 BRA `(.L_x_34) ;  /* 0x0000004800f88947 */ /* 0x004fea0003800000 */
.L_x_33:
[----:B------:R2:W-:Y:S01]  /*1cf0*/  @!P3 SYNCS.ARRIVE.TRANS64 RZ, [UR17], R2 ;  /* 0x00000002ffffb9a7 */ /* 0x0005e20008000011 */
[----:B------:R-:W-:-:S04]  /*1d00*/  ULOP3.LUT UR5, UR25, 0x2, URZ, 0xfc, !UPT ;  /* 0x0000000219057892 */ /* 0x000fc8000f8efcff */
[----:B------:R-:W-:-:S09]  /*1d10*/  UISETP.NE.AND UP0, UPT, UR5, 0x2, UPT ;  /* 0x000000020500788c */ /* 0x000fd2000bf05270 */
[----:B------:R-:W-:Y:S05]  /*1d20*/  BRA.U UP0, `(.L_x_35) ;  /* 0x0000000100047547 */ /* 0x000fea000b800000 */
[----:B------:R-:W-:Y:S05]  /*1d30*/  BPT.TRAP 0x1 ;  /* 0x000000040000795c */ /* 0x000fea0000300000 */
.L_x_35:
[----:B------:R-:W-:Y:S04]  /*1d40*/  BSSY.RECONVERGENT B0, `(.L_x_36) ;  /* 0x0000003000007945 */ /* 0x000fe80003800200 */
[----:B------:R-:W-:Y:S05]  /*1d50*/  @P2 BRA `(.L_x_37) ;  /* 0x0000000000042947 */ /* 0x000fea0003800000 */
[----:B------:R-:W-:Y:S05]  /*1d60*/  BPT.TRAP 0x1 ;  /* 0x000000040000795c */ /* 0x000fea0000300000 */
.L_x_37:
[----:B------:R-:W-:Y:S05]  /*1d70*/  BSYNC.RECONVERGENT B0 ;  /* 0x0000000000007941 */ /* 0x000fea0003800200 */
.L_x_36:
[----:B------:R-:W-:Y:S02]  /*1d80*/  UIADD3 UR5, UPT, UPT, UR4, 0x1, URZ ;  /* 0x0000000104057890 */ /* 0x000fe4000fffe0ff */
[----:B------:R-:W-:Y:S02]  /*1d90*/  UIADD3 UR14, UP1, UPT, UR28, 0x80, URZ ;  /* 0x000000801c0e7890 */ /* 0x000fe4000ff3e0ff */
[----:B------:R-:W-:Y:S02]  /*1da0*/  UISETP.NE.AND UP0, UPT, UR5, 0x4, UPT ;  /* 0x000000040500788c */ /* 0x000fe4000bf05270 */
[----:B------:R-:W-:Y:S02]  /*1db0*/  USHF.L.U32 UR18, UR13, 0x7, URZ ;  /* 0x000000070d127899 */ /* 0x000fe400080006ff */
[----:B------:R-:W-:Y:S02]  /*1dc0*/  USEL UR8, URZ, 0x1, UP0 ;  /* 0x00000001ff087887 */ /* 0x000fe40008000000 */
[----:B------:R-:W-:-:S02]  /*1dd0*/  USEL UR5, UR5, URZ, UP0 ;  /* 0x000000ff05057287 */ /* 0x000fc40008000000 */
[----:B------:R-:W-:Y:S02]  /*1de0*/  UIADD3 UR22, UP0, UPT, UR28, 0x180, URZ ;  /* 0x000001801c167890 */ /* 0x000fe4000ff1e0ff */
[----:B------:R-:W-:Y:S01]  /*1df0*/  LOP3.LUT R12, R12, UR8, RZ, 0x3c, !PT ;  /* 0x000000080c0c7c12 */ /* 0x000fe2000f8e3cff */
[----:B------:R-:W-:Y:S02]  /*1e00*/  USHF.L.U32 UR8, UR4, 0xd, URZ ;  /* 0x0000000d04087899 */ /* 0x000fe400080006ff */
[----:B------:R-:W-:Y:S01]  /*1e10*/  ULEA UR7, UR5, UR6, 0x3 ;  /* 0x0000000605077291 */ /* 0x000fe2000f8e18ff */
[----:B-1----:R-:W-:Y:S01]  /*1e20*/  SHF.L.U32 R0, R12, 0x1f, RZ ;  /* 0x0000001f0c007819 */ /* 0x002fe200000006ff */
[----:B------:R-:W-:Y:S02]  /*1e30*/  ULOP3.LUT UR16, UR8, UR21, URZ, 0xfc, !UPT ;  /* 0x0000001508107292 */ /* 0x000fe4000f8efcff */
[----:B------:R-:W-:Y:S02]  /*1e40*/  UIADD3.X UR15, UPT, UPT, URZ, UR29, URZ, UP1, !UPT ;  /* 0x0000001dff0f7290 */ /* 0x000fe40008ffe4ff */
[----:B------:R-:W-:-:S02]  /*1e50*/  UIADD3 UR16, UPT, UPT, UR6, 0x2400, UR16 ;  /* 0x0000240006107890 */ /* 0x000fc4000fffe010 */
[----:B------:R-:W-:Y:S01]  /*1e60*/  UIADD3 UR8, UPT, UPT, UR6, 0xa400, UR8 ;  /* 0x0000a40006087890 */ /* 0x000fe2000fffe008 */
[----:B------:R3:W4:Y:S01]  /*1e70*/  SYNCS.PHASECHK.TRANS64.TRYWAIT P0, [UR7+0x20], R0 ;  /* 0x00002000ff0075a7 */ /* 0x0007220008001107 */
[----:B------:R-:W-:Y:S01]  /*1e80*/  UIADD3.X UR23, UPT, UPT, URZ, UR29, URZ, UP0, !UPT ;  /* 0x0000001dff177290 */ /* 0x000fe200087fe4ff */
[----:B------:R-:W-:Y:S01]  /*1e90*/  UMOV UR4, 0x30000 ;  /* 0x0003000000047882 */ /* 0x000fe20000000000 */
[----:B------:R-:W-:Y:S01]  /*1ea0*/  UMOV UR30, 0x0 ;  /* 0x00000000001e7882 */ /* 0x000fe20000000000 */
[----:B------:R-:W-:Y:S01]  /*1eb0*/  UMOV UR31, 0x10000000 ;  /* 0x10000000001f7882 */ /* 0x000fe20000000000 */
[----:B------:R-:W-:Y:S01]  /*1ec0*/  UMOV UR19, UR35 ;  /* 0x0000002300137c82 */ /* 0x000fe20008000000 */
[----:B------:R-:W-:Y:S01]  /*1ed0*/  UMOV UR20, UR36 ;  /* 0x0000002400147c82 */ /* 0x000fe20008000000 */
[----:B------:R-:W-:Y:S01]  /*1ee0*/  UMOV UR12, UR36 ;  /* 0x00000024000c7c82 */ /* 0x000fe20008000000 */
[----:B------:R-:W-:Y:S01]  /*1ef0*/  UMOV UR9, UR17 ;  /* 0x0000001100097c82 */ /* 0x000fe20008000000 */
[----:B------:R-:W-:Y:S01]  /*1f00*/  UMOV UR10, UR18 ;  /* 0x00000012000a7c82 */ /* 0x000fe20008000000 */
[----:B------:R1:W-:Y:S01]  /*1f10*/  UTMALDG.3D.MULTICAST [UR16], [UR14], UR4, desc[UR30] ;  /* 0x00001e100e0073b4 */ /* 0x0003e20008011804 */
[----:B------:R-:W-:-:S04]  /*1f20*/  UIADD3 UR13, UPT, UPT, UR13, 0x1, URZ ;  /* 0x000000010d0d7890 */ /* 0x000fc8000fffe0ff */
[----:B------:R-:W-:Y:S01]  /*1f30*/  UISETP.NE.AND UP0, UPT, UR13, UR26, UPT ;  /* 0x0000001a0d00728c */ /* 0x000fe2000bf05270 */
[----:B------:R3:W-:Y:S01]  /*1f40*/  UTMALDG.3D [UR8], [UR22], desc[UR30] ;  /* 0x00001e08160075b4 */ /* 0x0007e20008011000 */
[----:B-1----:R-:W-:-:S07]  /*1f50*/  UMOV UR4, UR5 ;  /* 0x0000000500047c82 */ /* 0x002fce0008000000 */
[----:B---3--:R-:W-:Y:S05]  /*1f60*/  BRA.U UP0, `(.L_x_38) ;  /* 0xfffffffd00487547 */ /* 0x008fea000b83ffff */
.L_x_32:
[C---:B------:R-:W-:Y:S01]  /*1f70*/  LEA R3, R11.reuse, UR6, 0x3 ;  /* 0x000000060b037c11 */ /* 0x040fe2000f8e18ff */
[----:B------:R-:W-:Y:S01]  /*1f80*/  NOP ;  /* 0x0000000000007918 */ /* 0x000fe20000000000 */
[----:B-1----:R-:W-:Y:S02]  /*1f90*/  SHF.L.U32 R0, R10, 0x1f, RZ ;  /* 0x0000001f0a007819 */ /* 0x002fe400000006ff */
[----:B------:R-:W-:Y:S02]  /*1fa0*/  LEA R4, R11, UR6, 0x4 ;  /* 0x000000060b047c11 */ /* 0x000fe4000f8e20ff */
[----:B--2-4-:R-:W1:Y:S02]  /*1fb0*/  SYNCS.PHASECHK.TRANS64.TRYWAIT P0, [R3+URZ+0x60], R0 ;  /* 0x00006000030075a7 */ /* 0x014e6400080011ff */
[----:B-1----:R-:W-:Y:S05]  /*1fc0*/  @!P0 BRA `(.L_x_39) ;  /* 0x0000004800588947 */ /* 0x002fea0003800000 */
.L_x_105:
[----:B------:R-:W2:Y:S01]  /*1fd0*/  LDS.128 R4, [R4+0xf0] ;  /* 0x0000f00004047984 */ /* 0x000ea20000000c00 */
[----:B------:R-:W-:Y:S01]  /*1fe0*/  UISETP.GE.AND UP0, UPT, UR40, 0x1, UPT ;  /* 0x000000012800788c */ /* 0x000fe2000bf06270 */
[----:B------:R-:W-:Y:S01]  /*1ff0*/  @!PT LDS RZ, [RZ] ;  /* 0x00000000fffff984 */ /* 0x000fe20000000800 */
[----:B------:R-:W-:Y:S01]  /*2000*/  @!PT LDS RZ, [RZ] ;  /* 0x00000000fffff984 */ /* 0x000fe20000000800 */
[----:B------:R-:W-:Y:S01]  /*2010*/  @!PT LDS RZ, [RZ] ;  /* 0x00000000fffff984 */ /* 0x000fe20000000800 */
[----:B------:R-:W-:Y:S01]  /*2020*/  @!PT LDS RZ, [RZ] ;  /* 0x00000000fffff984 */ /* 0x000fe20000000800 */
[----:B------:R3:W-:Y:S06]  /*2030*/  MEMBAR.ALL.CTA ;  /* 0x0000000000007992 */ /* 0x0007ec0000008000 */
[----:B---3--:R-:W3:Y:S01]  /*2040*/  FENCE.VIEW.ASYNC.S ;  /* 0x00000000000073c6 */ /* 0x008ee20000000000 */
[----:B--2---:R-:W-:-:S13]  /*2050*/  LOP3.LUT P0, RZ, R6, 0x1, RZ, 0xc0, !PT ;  /* 0x0000000106ff7812 */ /* 0x004fda000780c0ff */
[----:B---3--:R-:W-:Y:S01]  /*2060*/  VOTEU.ANY UP1, P0 ;  /* 0x0000000000ff7886 */ /* 0x008fe20000020100 */
[----:B------:R-:W-:-:S13]  /*2070*/  PLOP3.LUT P0, PT, PT, PT, UP1, 0x80, 0x8 ;  /* 0x000000000008781c */ /* 0x000fda0003f0f018 */
[----:B-1----:R-:W-:Y:S02]  /*2080*/  @P0 LOP3.LUT R0, R5, 0xffff, RZ, 0xc0, !PT ;  /* 0x0000ffff05000812 */ /* 0x002fe400078ec0ff */
[----:B------:R-:W-:Y:S02]  /*2090*/  @P0 MOV R2, R4 ;  /* 0x0000000400020202 */ /* 0x000fe40000000f00 */
[----:B------:R-:W-:Y:S01]  /*20a0*/  @P0 R2UR UR7, R0 ;  /* 0x00000000000702ca */ /* 0x000fe200000e0000 */
[----:B------:R-:W-:Y:S01]  /*20b0*/  VIADD R0, R3, 0x70 ;  /* 0x0000007003007836 */ /* 0x000fe20000000000 */
[----:B------:R-:W-:Y:S02]  /*20c0*/  @P0 SHF.R.U32.HI R4, RZ, 0x10, R5 ;  /* 0x00000010ff040819 */ /* 0x000fe40000011605 */
[----:B------:R-:W-:Y:S02]  /*20d0*/  @P0 R2UR UR8, R2 ;  /* 0x00000000020802ca */ /* 0x000fe400000e0000 */
[----:B------:R-:W-:-:S02]  /*20e0*/  PRMT R0, RZ, 0x654, R0 ;  /* 0x00000654ff007816 */ /* 0x000fc40000000000 */
[----:B------:R-:W-:Y:S02]  /*20f0*/  @P0 R2UR UR4, R4 ;  /* 0x00000000040402ca */ /* 0x000fe400000e0000 */
[----:B------:R1:W-:Y:S03]  /*2100*/  SYNCS.ARRIVE.TRANS64.RED.A1T0 RZ, [R0+URZ], RZ ;  /* 0x000000ff00ff79a7 */ /* 0x0003e600081004ff */
[----:B------:R-:W-:-:S04]  /*2110*/  @UP1 UMOV UR27, UR7 ;  /* 0x00000007001b1c82 */ /* 0x000fc80008000000 */
[----:B------:R-:W-:-:S04]  /*2120*/  @UP1 UMOV UR37, UR8 ;  /* 0x0000000800251c82 */ /* 0x000fc80008000000 */
[----:B------:R-:W-:Y:S01]  /*2130*/  @UP1 UMOV UR36, UR4 ;  /* 0x0000000400241c82 */ /* 0x000fe20008000000 */
[----:B------:R-:W-:Y:S05]  /*2140*/  BRA.U !UP0, `(.L_x_40) ;  /* 0x0000000108d47547 */ /* 0x000fea000b800000 */
[----:B------:R-:W2:Y:S01]  /*2150*/  LDCU.128 UR12, c[0x0][0xb10] ;  /* 0x00016200ff0c77ac */ /* 0x000ea20008000c00 */
[----:B------:R-:W3:Y:S01]  /*2160*/  LDCU UR26, c[0x0][0xb20] ;  /* 0x00016400ff1a77ac */ /* 0x000ee20008000800 */
[----:B------:R-:W4:Y:S01]  /*2170*/  LDCU UR20, c[0x0][0xb0c] ;  /* 0x00016180ff1477ac */ /* 0x000f220008000800 */
[----:B------:R-:W1:Y:S01]  /*2180*/  LDCU.64 UR10, c[0x0][0xb28] ;  /* 0x00016500ff0a77ac */ /* 0x000e620008000a00 */
[----:B------:R-:W-:Y:S02]  /*2190*/  UISETP.NE.AND UP3, UPT, UR40, 0x1, UPT ;  /* 0x000000012800788c */ /* 0x000fe4000bf65270 */
[----:B--2---:R-:W-:Y:S02]  /*21a0*/  UIMAD.WIDE.U32 UR16, UR38, UR15, URZ ;  /* 0x0000000f261072a5 */ /* 0x004fe4000f8e00ff */
[----:B------:R-:W-:Y:S02]  /*21b0*/  UIMAD.WIDE.U32 UR8, UR39, UR12, URZ ;  /* 0x0000000c270872a5 */ /* 0x000fe4000f8e00ff */
[----:B------:R-:W-:-:S02]  /*21c0*/  UISETP.NE.AND UP0, UPT, UR14, 0x1, UPT ;  /* 0x000000010e00788c */ /* 0x000fc4000bf05270 */
[----:B------:R-:W-:Y:S01]  /*21d0*/  UIMAD.WIDE.U32 UR22, UR27, UR15, URZ ;  /* 0x0000000f1b1672a5 */ /* 0x000fe2000f8e00ff */
[----:B------:R-:W-:Y:S02]  /*21e0*/  UMOV UR16, UR17 ;  /* 0x0000001100107c82 */ /* 0x000fe40008000000 */
[----:B------:R-:W-:Y:S01]  /*21f0*/  UMOV UR8, UR9 ;  /* 0x0000000900087c82 */ /* 0x000fe20008000000 */
[----:B---3--:R-:W-:Y:S02]  /*2200*/  USHF.R.U32.HI UR16, URZ, UR26, UR16 ;  /* 0x0000001aff107299 */ /* 0x008fe40008011610 */
[----:B----4-:R-:W-:Y:S02]  /*2210*/  UISETP.NE.AND UP2, UPT, UR20, 0x1, UPT ;  /* 0x000000011400788c */ /* 0x010fe4000bf45270 */
[----:B------:R-:W-:Y:S02]  /*2220*/  USHF.R.U32.HI UR8, URZ, UR13, UR8 ;  /* 0x0000000dff087299 */ /* 0x000fe40008011608 */
[----:B------:R-:W-:-:S02]  /*2230*/  USEL UR7, UR38, UR16, !UP0 ;  /* 0x0000001026077287 */ /* 0x000fc4000c000000 */
[----:B------:R-:W-:Y:S02]  /*2240*/  USEL UR8, UR39, UR8, !UP2 ;  /* 0x0000000827087287 */ /* 0x000fe4000d000000 */
[----:B-1----:R-:W-:Y:S01]  /*2250*/  UIMAD.WIDE.U32 UR16, UR7, UR10, URZ ;  /* 0x0000000a071072a5 */ /* 0x002fe2000f8e00ff */
[----:B------:R-:W-:Y:S01]  /*2260*/  UMOV UR4, UR23 ;  /* 0x0000001700047c82 */ /* 0x000fe20008000000 */
[----:B------:R-:W-:Y:S02]  /*2270*/  UIMAD.WIDE.U32 UR18, UR37, UR12, URZ ;  /* 0x0000000c251272a5 */ /* 0x000fe4000f8e00ff */
[----:B------:R-:W-:-:S03]  /*2280*/  UIMAD.WIDE.U32 UR22, UR8, UR10, URZ ;  /* 0x0000000a081672a5 */ /* 0x000fc6000f8e00ff */
[----:B------:R-:W-:Y:S01]  /*2290*/  UMOV UR16, UR17 ;  /* 0x0000001100107c82 */ /* 0x000fe20008000000 */
[----:B------:R-:W-:Y:S02]  /*22a0*/  USHF.R.U32.HI UR4, URZ, UR26, UR4 ;  /* 0x0000001aff047299 */ /* 0x000fe40008011604 */
[----:B------:R-:W-:Y:S01]  /*22b0*/  @UP3 USHF.R.U32.HI UR7, URZ, UR11, UR16 ;  /* 0x0000000bff073299 */ /* 0x000fe20008011610 */
[----:B------:R-:W-:Y:S01]  /*22c0*/  UMOV UR18, UR19 ;  /* 0x0000001300127c82 */ /* 0x000fe20008000000 */
[----:B------:R-:W-:Y:S01]  /*22d0*/  UMOV UR22, UR23 ;  /* 0x0000001700167c82 */ /* 0x000fe20008000000 */
[----:B------:R-:W-:Y:S02]  /*22e0*/  USHF.R.U32.HI UR13, URZ, UR13, UR18 ;  /* 0x0000000dff0d7299 */ /* 0x000fe40008011612 */
[----:B------:R-:W-:Y:S02]  /*22f0*/  USEL UR4, UR27, UR4, !UP0 ;  /* 0x000000041b047287 */ /* 0x000fe4000c000000 */
[----:B------:R-:W-:-:S02]  /*2300*/  @UP3 USHF.R.U32.HI UR8, URZ, UR11, UR22 ;  /* 0x0000000bff083299 */ /* 0x000fc40008011616 */
[----:B------:R-:W-:Y:S02]  /*2310*/  UIMAD UR9, UR40, UR7, URZ ;  /* 0x00000007280972a4 */ /* 0x000fe4000f8e02ff */
[----:B------:R-:W-:Y:S02]  /*2320*/  USEL UR7, UR37, UR13, !UP2 ;  /* 0x0000000d25077287 */ /* 0x000fe4000d000000 */
[----:B------:R-:W-:Y:S02]  /*2330*/  UIMAD UR12, UR40, UR8, URZ ;  /* 0x00000008280c72a4 */ /* 0x000fe4000f8e02ff */
[----:B------:R-:W-:Y:S02]  /*2340*/  UISETP.GE.AND UP0, UPT, UR4, UR9, UPT ;  /* 0x000000090400728c */ /* 0x000fe4000bf06270 */
[----:B------:R-:W-:Y:S02]  /*2350*/  UIMAD.WIDE.U32 UR16, UR4, UR10, URZ ;  /* 0x0000000a041072a5 */ /* 0x000fe4000f8e00ff */
[----:B------:R-:W-:-:S02]  /*2360*/  UISETP.GE.OR UP0, UPT, UR7, UR12, UP0 ;  /* 0x0000000c0700728c */ /* 0x000fc40008706670 */
        /* <DEDUP_REMOVED lines=19> */
.L_x_40:
[----:B------:R-:W2:Y:S02]  /*24a0*/  LDCU UR4, c[0x0][0xb30] ;  /* 0x00016600ff0477ac */ /* 0x000ea40008000800 */
[----:B--2---:R-:W-:-:S09]  /*24b0*/  UISETP.NE.AND UP0, UPT, UR4, 0x1, UPT ;  /* 0x000000010400788c */ /* 0x004fd2000bf05270 */
[----:B------:R-:W-:Y:S05]  /*24c0*/  BRA.U UP0, `(.L_x_41) ;  /* 0x0000000100447547 */ /* 0x000fea000b800000 */
[----:B------:R-:W2:Y:S01]  /*24d0*/  LDCU.128 UR12, c[0x0][0xb10] ;  /* 0x00016200ff0c77ac */ /* 0x000ea20008000c00 */
[----:B------:R-:W3:Y:S01]  /*24e0*/  LDCU UR16, c[0x0][0xb0c] ;  /* 0x00016180ff1077ac */ /* 0x000ee20008000800 */
[----:B------:R-:W4:Y:S01]  /*24f0*/  LDCU UR17, c[0x0][0xb20] ;  /* 0x00016400ff1177ac */ /* 0x000f220008000800 */
[----:B--2---:R-:W-:Y:S02]  /*2500*/  UIMAD.WIDE.U32 UR10, UR37, UR12, URZ ;  /* 0x0000000c250a72a5 */ /* 0x004fe4000f8e00ff */
[----:B------:R-:W-:Y:S02]  /*2510*/  UIMAD.WIDE.U32 UR8, UR27, UR15, URZ ;  /* 0x0000000f1b0872a5 */ /* 0x000fe4000f8e00ff */
[----:B---3--:R-:W-:Y:S02]  /*2520*/  UISETP.NE.AND UP2, UPT, UR16, 0x1, UPT ;  /* 0x000000011000788c */ /* 0x008fe4000bf45270 */
[----:B------:R-:W-:Y:S01]  /*2530*/  UISETP.NE.AND UP0, UPT, UR14, 0x1, UPT ;  /* 0x000000010e00788c */ /* 0x000fe2000bf05270 */
[----:B------:R-:W-:-:S02]  /*2540*/  UMOV UR7, UR11 ;  /* 0x0000000b00077c82 */ /* 0x000fc40008000000 */
[----:B------:R-:W-:Y:S01]  /*2550*/  UMOV UR4, UR9 ;  /* 0x0000000900047c82 */ /* 0x000fe20008000000 */
[----:B------:R-:W-:Y:S02]  /*2560*/  USHF.R.U32.HI UR7, URZ, UR13, UR7 ;  /* 0x0000000dff077299 */ /* 0x000fe40008011607 */
[----:B----4-:R-:W-:Y:S02]  /*2570*/  USHF.R.U32.HI UR4, URZ, UR17, UR4 ;  /* 0x00000011ff047299 */ /* 0x010fe40008011604 */
[----:B------:R-:W-:Y:S02]  /*2580*/  USEL UR7, UR37, UR7, !UP2 ;  /* 0x0000000725077287 */ /* 0x000fe4000d000000 */
[----:B------:R-:W-:-:S04]  /*2590*/  USEL UR4, UR27, UR4, !UP0 ;  /* 0x000000041b047287 */ /* 0x000fc8000c000000 */
[----:B------:R-:W-:Y:S02]  /*25a0*/  UIADD3 UR8, UPT, UPT, UR7, -UR4, URZ ;  /* 0x8000000407087290 */ /* 0x000fe4000fffe0ff */
[----:B------:R-:W-:Y:S02]  /*25b0*/  UIADD3 UR4, UPT, UPT, -UR7, UR4, URZ ;  /* 0x0000000407047290 */ /* 0x000fe4000fffe1ff */
[----:B------:R-:W-:Y:S02]  /*25c0*/  UIMAD UR27, UR8, UR14, UR27 ;  /* 0x0000000e081b72a4 */ /* 0x000fe4000f8e021b */
[----:B------:R-:W-:-:S12]  /*25d0*/  UIMAD UR37, UR4, UR16, UR37 ;  /* 0x00000010042572a4 */ /* 0x000fd8000f8e0225 */
.L_x_41:
[----:B------:R-:W-:Y:S01]  /*25e0*/  VIADD R11, R11, 0x1 ;  /* 0x000000010b0b7836 */ /* 0x000fe20000000000 */
[----:B------:R-:W-:Y:S01]  /*25f0*/  PLOP3.LUT P1, PT, PT, PT, PT, 0x80, 0x8 ;  /* 0x000000000008781c */ /* 0x000fe20003f2f070 */
[----:B------:R-:W-:Y:S02]  /*2600*/  UIADD3 UR46, UPT, UPT, UR37, UR60, URZ ;  /* 0x0000003c252e7290 */ /* 0x000fe4000fffe0ff */
[----:B------:R-:W-:Y:S01]  /*2610*/  UIADD3 UR45, UPT, UPT, UR27, UR57, URZ ;  /* 0x000000391b2d7290 */ /* 0x000fe2000fffe0ff */
[----:B------:R-:W-:-:S04]  /*2620*/  ISETP.NE.AND P0, PT, R11, 0x2, PT ;  /* 0x000000020b00780c */ /* 0x000fc80003f05270 */
[----:B-1----:R-:W-:Y:S02]  /*2630*/  SEL R0, RZ, 0x1, P0 ;  /* 0x00000001ff007807 */ /* 0x002fe40000000000 */
[----:B------:R-:W-:Y:S02]  /*2640*/  SEL R11, R11, RZ, P0 ;  /* 0x000000ff0b0b7207 */ /* 0x000fe40000000000 */
[----:B------:R-:W-:Y:S01]  /*2650*/  LOP3.LUT R10, R10, R0, RZ, 0x3c, !PT ;  /* 0x000000000a0a7212 */ /* 0x000fe200078e3cff */
[----:B------:R-:W-:Y:S06]  /*2660*/  BRA.U UP1, `(.L_x_42) ;  /* 0xfffffff101447547 */ /* 0x000fec000b83ffff */
[----:B------:R-:W-:Y:S01]  /*2670*/  UIADD3 UR7, UPT, UPT, UR6, 0x20, URZ ;  /* 0x0000002006077890 */ /* 0x000fe2000fffe0ff */
[----:B------:R-:W-:-:S03]  /*2680*/  SHF.L.U32 R2, R12, 0x1f, RZ ;  /* 0x0000001f0c027819 */ /* 0x000fc600000006ff */
[----:B------:R-:W-:-:S09]  /*2690*/  ULEA UR4, UR5, UR7, 0x3 ;  /* 0x0000000705047291 */ /* 0x000fd2000f8e18ff */
[----:B------:R-:W1:Y:S02]  /*26a0*/  SYNCS.PHASECHK.TRANS64.TRYWAIT P0, [UR4], R2 ;  /* 0x00000002ff0075a7 */ /* 0x000e640008001104 */
[----:B-1----:R-:W-:Y:S05]  /*26b0*/  @!P0 BRA `(.L_x_43) ;  /* 0x0000004000b08947 */ /* 0x002fea0003800000 */
.L_x_107:
[----:B------:R-:W-:-:S04]  /*26c0*/  UIADD3 UR4, UPT, UPT, UR5, 0x1, URZ ;  /* 0x0000000105047890 */ /* 0x000fc8000fffe0ff */
[----:B------:R-:W-:-:S04]  /*26d0*/  UISETP.NE.AND UP0, UPT, UR4, 0x4, UPT ;  /* 0x000000040400788c */ /* 0x000fc8000bf05270 */
[----:B------:R-:W-:Y:S02]  /*26e0*/  USEL UR6, URZ, 0x1, UP0 ;  /* 0x00000001ff067887 */ /* 0x000fe40008000000 */
[----:B------:R-:W-:-:S04]  /*26f0*/  USEL UR4, UR4, URZ, UP0 ;  /* 0x000000ff04047287 */ /* 0x000fc80008000000 */
[----:B------:R-:W-:Y:S01]  /*2700*/  ULEA UR5, UR4, UR7, 0x3 ;  /* 0x0000000704057291 */ /* 0x000fe2000f8e18ff */
[----:B-1----:R-:W-:-:S04]  /*2710*/  LOP3.LUT R2, R12, UR6, RZ, 0x3c, !PT ;  /* 0x000000060c027c12 */ /* 0x002fc8000f8e3cff */
[----:B------:R-:W-:-:S04]  /*2720*/  SHF.L.U32 R3, R2, 0x1f, RZ ;  /* 0x0000001f02037819 */ /* 0x000fc800000006ff */
[----:B------:R-:W1:Y:S02]  /*2730*/  SYNCS.PHASECHK.TRANS64.TRYWAIT P0, [UR5], R3 ;  /* 0x00000003ff0075a7 */ /* 0x000e640008001105 */
[----:B-1----:R-:W-:Y:S05]  /*2740*/  @!P0 BRA `(.L_x_44) ;  /* 0x0000004000a48947 */ /* 0x002fea0003800000 */
.L_x_109:
[----:B------:R-:W-:-:S04]  /*2750*/  UIADD3 UR4, UPT, UPT, UR4, 0x1, URZ ;  /* 0x0000000104047890 */ /* 0x000fc8000fffe0ff */
[----:B------:R-:W-:-:S04]  /*2760*/  UISETP.NE.AND UP0, UPT, UR4, 0x4, UPT ;  /* 0x000000040400788c */ /* 0x000fc8000bf05270 */
[----:B------:R-:W-:Y:S02]  /*2770*/  USEL UR6, URZ, 0x1, UP0 ;  /* 0x00000001ff067887 */ /* 0x000fe40008000000 */
[----:B------:R-:W-:-:S04]  /*2780*/  USEL UR4, UR4, URZ, UP0 ;  /* 0x000000ff04047287 */ /* 0x000fc80008000000 */
[----:B------:R-:W-:Y:S01]  /*2790*/  ULEA UR5, UR4, UR7, 0x3 ;  /* 0x0000000704057291 */ /* 0x000fe2000f8e18ff */
[----:B------:R-:W-:-:S04]  /*27a0*/  LOP3.LUT R2, R2, UR6, RZ, 0x3c, !PT ;  /* 0x0000000602027c12 */ /* 0x000fc8000f8e3cff */
[----:B-1----:R-:W-:-:S04]  /*27b0*/  SHF.L.U32 R3, R2, 0x1f, RZ ;  /* 0x0000001f02037819 */ /* 0x002fc800000006ff */
[----:B------:R-:W1:Y:S02]  /*27c0*/  SYNCS.PHASECHK.TRANS64.TRYWAIT P0, [UR5], R3 ;  /* 0x00000003ff0075a7 */ /* 0x000e640008001105 */
[----:B-1----:R-:W-:Y:S05]  /*27d0*/  @!P0 BRA `(.L_x_45) ;  /* 0x0000004000988947 */ /* 0x002fea0003800000 */
.L_x_111:
[----:B------:R-:W-:-:S04]  /*27e0*/  UIADD3 UR4, UPT, UPT, UR4, 0x1, URZ ;  /* 0x0000000104047890 */ /* 0x000fc8000fffe0ff */
[----:B------:R-:W-:-:S04]  /*27f0*/  UISETP.NE.AND UP0, UPT, UR4, 0x4, UPT ;  /* 0x000000040400788c */ /* 0x000fc8000bf05270 */
[----:B------:R-:W-:Y:S02]  /*2800*/  USEL UR5, URZ, 0x1, UP0 ;  /* 0x00000001ff057887 */ /* 0x000fe40008000000 */
[----:B------:R-:W-:-:S04]  /*2810*/  USEL UR4, UR4, URZ, UP0 ;  /* 0x000000ff04047287 */ /* 0x000fc80008000000 */
[----:B------:R-:W-:Y:S01]  /*2820*/  ULEA UR4, UR4, UR7, 0x3 ;  /* 0x0000000704047291 */ /* 0x000fe2000f8e18ff */
[----:B------:R-:W-:-:S04]  /*2830*/  LOP3.LUT R2, R2, UR5, RZ, 0x3c, !PT ;  /* 0x0000000502027c12 */ /* 0x000fc8000f8e3cff */
[----:B------:R-:W-:Y:S01]  /*2840*/  SHF.L.U32 R2, R2, 0x1f, RZ ;  /* 0x0000001f02027819 */ /* 0x000fe200000006ff */
[----:B-1----:R-:W-:-:S07]  /*2850*/  IMAD.U32 R0, RZ, RZ, UR4 ;  /* 0x00000004ff007e24 */ /* 0x002fce000f8e00ff */
.L_x_46:
[----:B-1----:R1:W2:Y:S02]  /*2860*/  SYNCS.PHASECHK.TRANS64.TRYWAIT P0, [R0+URZ], R2 ;  /* 0x00000002000075a7 */ /* 0x0022a400080011ff */
[----:B--2---:R-:W-:Y:S05]  /*2870*/  @!P0 NANOSLEEP.SYNCS 0x989680 ;  /* 0x009896800000895d */ /* 0x004fea0003900000 */
[----:B------:R-:W2:Y:S02]  /*2880*/  @!P0 SYNCS.PHASECHK.TRANS64 P0, [R0+URZ], R2 ;  /* 0x00000002000085a7 */ /* 0x000ea400080010ff */
[----:B--2---:R-:W-:Y:S05]  /*2890*/  @P0 EXIT ;  /* 0x000000000000094d */ /* 0x004fea0003800000 */
[----:B------:R-:W-:Y:S05]  /*28a0*/  BRA `(.L_x_46) ;  /* 0xfffffffc00ec7947 */ /* 0x000fea000383ffff */
.L_x_22:
[----:B------:R-:W-:-:S04]  /*28b0*/  UISETP.NE.AND UP0, UPT, UR48, URZ, UPT ;  /* 0x000000ff3000728c */ /* 0x000fc8000bf05270 */
[----:B------:R-:W-:-:S09]  /*28c0*/  UISETP.NE.OR UP0, UPT, UR22, 0x1, UP0 ;  /* 0x000000011600788c */ /* 0x000fd20008705670 */
[----:B------:R-:W-:Y:S05]  /*28d0*/  BRA.U UP0, `(.L_x_47) ;  /* 0x0000000500487547 */ /* 0x000fea000b800000 */
[----:B------:R-:W-:Y:S01]  /*28e0*/  ISETP.GE.U32.AND P2, PT, R0, 0x2, PT ;  /* 0x000000020000780c */ /* 0x000fe20003f46070 */
[----:B------:R-:W-:Y:S01]  /*28f0*/  IMAD.MOV.U32 R12, RZ, RZ, 0x1 ;  /* 0x00000001ff0c7424 */ /* 0x000fe200078e00ff */
[----:B------:R-:W-:Y:S02]  /*2900*/  CS2R R10, SRZ ;  /* 0x00000000000a7805 */ /* 0x000fe4000001ff00 */
[----:B------:R-:W-:Y:S01]  /*2910*/  CS2R R8, SRZ ;  /* 0x0000000000087805 */ /* 0x000fe2000001ff00 */
[----:B------:R-:W-:Y:S01]  /*2920*/  UMOV UR6, 0x400 ;  /* 0x0000040000067882 */ /* 0x000fe20000000000 */
[----:B------:R-:W-:Y:S01]  /*2930*/  UMOV UR5, URZ ;  /* 0x000000ff00057c82 */ /* 0x000fe20008000000 */
[----:B------:R-:W-:-:S12]  /*2940*/  ULEA UR6, UR48, UR6, 0x18 ;  /* 0x0000000630067291 */ /* 0x000fd8000f8ec0ff */
.L_x_51:
[----:B------:R-:W-:Y:S02]  /*2950*/  LEA R2, R8, UR6, 0x3 ;  /* 0x0000000608027c11 */ /* 0x000fe4000f8e18ff */
[----:B------:R-:W-:-:S03]  /*2960*/  SHF.L.U32 R4, R9, 0x1f, RZ ;  /* 0x0000001f09047819 */ /* 0x000fc600000006ff */
[----:B------:R-:W-:Y:S01]  /*2970*/  VIADD R5, R2, 0xd0 ;  /* 0x000000d002057836 */ /* 0x000fe20000000000 */
[----:B------:R-:W1:Y:S02]  /*2980*/  SYNCS.PHASECHK.TRANS64.TRYWAIT P0, [R2+URZ+0xc0], R4 ;  /* 0x0000c004020075a7 */ /* 0x000e6400080011ff */
[----:B-1----:R-:W-:Y:S05]  /*2990*/  @!P0 BRA `(.L_x_48) ;  /* 0x0000004000408947 */ /* 0x002fea0003800000 */
.L_x_112:
[----:B------:R-:W-:Y:S01]  /*29a0*/  ULEA UR4, UR5, UR6, 0x3 ;  /* 0x0000000605047291 */ /* 0x000fe2000f8e18ff */
[----:B-1----:R-:W-:Y:S01]  /*29b0*/  PRMT R2, RZ, 0x654, R5 ;  /* 0x00000654ff027816 */ /* 0x002fe20000000005 */
[----:B------:R-:W-:Y:S01]  /*29c0*/  @!P2 IMAD.MOV.U32 R4, RZ, RZ, 0x10 ;  /* 0x00000010ff04a424 */ /* 0x000fe200078e00ff */
[----:B------:R-:W-:Y:S01]  /*29d0*/  SHF.L.U32 R5, R12, 0x1f, RZ ;  /* 0x0000001f0c057819 */ /* 0x000fe200000006ff */
[----:B------:R-:W-:Y:S01]  /*29e0*/  UIADD3 UR7, UPT, UPT, UR4, 0x60, URZ ;  /* 0x0000006004077890 */ /* 0x000fe2000fffe0ff */
[----:B------:R1:W-:Y:S05]  /*29f0*/  SYNCS.ARRIVE.TRANS64.RED.A1T0 RZ, [R2+URZ], RZ ;  /* 0x000000ff02ff79a7 */ /* 0x0003ea00081004ff */
[----:B------:R-:W-:Y:S01]  /*2a00*/  IMAD.U32 R6, RZ, RZ, UR7 ;  /* 0x00000007ff067e24 */ /* 0x000fe2000f8e00ff */
[----:B------:R-:W2:Y:S04]  /*2a10*/  SYNCS.PHASECHK.TRANS64.TRYWAIT P0, [UR4+0x70], R5 ;  /* 0x00007005ff0075a7 */ /* 0x000ea80008001104 */
[----:B------:R-:W-:Y:S01]  /*2a20*/  PRMT R6, R0, 0x654, R6 ;  /* 0x0000065400067816 */ /* 0x000fe20000000006 */
[----:B-12---:R-:W-:Y:S06]  /*2a30*/  @!P0 BRA `(.L_x_49) ;  /* 0x00000040002c8947 */ /* 0x006fec0003800000 */
.L_x_114:
[----:B------:R-:W-:Y:S01]  /*2a40*/  ULEA UR8, UR5, UR6, 0x4 ;  /* 0x0000000605087291 */ /* 0x000fe2000f8e20ff */
[----:B------:R-:W-:Y:S01]  /*2a50*/  SEL R3, R6, R3, !P2 ;  /* 0x0000000306037207 */ /* 0x000fe20005000000 */
[----:B------:R-:W-:Y:S01]  /*2a60*/  UIADD3 UR9, UPT, UPT, UR4, 0x60, URZ ;  /* 0x0000006004097890 */ /* 0x000fe2000fffe0ff */
[----:B-1----:R-:W-:Y:S01]  /*2a70*/  LEA R2, R11, UR6, 0x3 ;  /* 0x000000060b027c11 */ /* 0x002fe2000f8e18ff */
[----:B------:R-:W-:Y:S01]  /*2a80*/  UIADD3 UR8, UPT, UPT, UR8, 0xf0, URZ ;  /* 0x000000f008087890 */ /* 0x000fe2000fffe0ff */
[----:B------:R1:W-:Y:S01]  /*2a90*/  @!P2 SYNCS.ARRIVE.TRANS64.RED RZ, [R3+URZ], R4 ;  /* 0x0000000403ffa9a7 */ /* 0x0003e200080004ff */
[----:B------:R-:W-:Y:S01]  /*2aa0*/  UIADD3 UR4, UPT, UPT, UR5, 0x1, URZ ;  /* 0x0000000105047890 */ /* 0x000fe2000fffe0ff */
[----:B------:R-:W-:-:S03]  /*2ab0*/  VIADD R8, R8, 0x1 ;  /* 0x0000000108087836 */ /* 0x000fc60000000000 */
[----:B------:R-:W-:Y:S02]  /*2ac0*/  UISETP.NE.AND UP0, UPT, UR4, 0x2, UPT ;  /* 0x000000020400788c */ /* 0x000fe4000bf05270 */
[----:B------:R-:W-:Y:S01]  /*2ad0*/  ISETP.NE.AND P0, PT, R8, 0x2, PT ;  /* 0x000000020800780c */ /* 0x000fe20003f05270 */
[----:B------:R-:W-:Y:S06]  /*2ae0*/  UGETNEXTWORKID.BROADCAST [UR8], [UR9] ;  /* 0x00000000080073ca */ /* 0x000fec0008000100 */
[----:B------:R-:W-:Y:S02]  /*2af0*/  USEL UR7, URZ, 0x1, UP0 ;  /* 0x00000001ff077887 */ /* 0x000fe40008000000 */
[----:B------:R-:W-:-:S04]  /*2b00*/  USEL UR5, UR4, URZ, UP0 ;  /* 0x000000ff04057287 */ /* 0x000fc80008000000 */
[----:B------:R-:W-:Y:S02]  /*2b10*/  LOP3.LUT R12, R12, UR7, RZ, 0x3c, !PT ;  /* 0x000000070c0c7c12 */ /* 0x000fe4000f8e3cff */
[----:B-1----:R-:W-:-:S04]  /*2b20*/  SHF.L.U32 R4, R10, 0x1f, RZ ;  /* 0x0000001f0a047819 */ /* 0x002fc800000006ff */
[----:B------:R-:W1:Y:S02]  /*2b30*/  SYNCS.PHASECHK.TRANS64.TRYWAIT P1, [R2+URZ+0x60], R4 ;  /* 0x00006004020075a7 */ /* 0x000e6400080211ff */
[----:B-1----:R-:W-:Y:S05]  /*2b40*/  @!P1 BRA `(.L_x_50) ;  /* 0x0000004000009947 */ /* 0x002fea0003800000 */
.L_x_115:
[C---:B-1----:R-:W-:Y:S01]  /*2b50*/  LEA R4, R11.reuse, UR6, 0x4 ;  /* 0x000000060b047c11 */ /* 0x042fe2000f8e20ff */
[----:B------:R-:W-:Y:S01]  /*2b60*/  VIADD R2, R2, 0x70 ;  /* 0x0000007002027836 */ /* 0x000fe20000000000 */
[----:B------:R-:W-:Y:S01]  /*2b70*/  SEL R8, R8, RZ, P0 ;  /* 0x000000ff08087207 */ /* 0x000fe20000000000 */
[----:B------:R-:W-:-:S03]  /*2b80*/  VIADD R11, R11, 0x1 ;  /* 0x000000010b0b7836 */ /* 0x000fc60000000000 */
[----:B------:R-:W1:Y:S01]  /*2b90*/  LDS.128 R4, [R4+0xf0] ;  /* 0x0000f00004047984 */ /* 0x000e620000000c00 */
[----:B------:R-:W-:Y:S02]  /*2ba0*/  PRMT R2, RZ, 0x654, R2 ;  /* 0x00000654ff027816 */ /* 0x000fe40000000002 */
[C---:B------:R-:W-:Y:S01]  /*2bb0*/  ISETP.NE.AND P1, PT, R11.reuse, 0x2, PT ;  /* 0x000000020b00780c */ /* 0x040fe20003f25270 */
[----:B------:R-:W-:Y:S01]  /*2bc0*/  @!PT LDS RZ, [RZ] ;  /* 0x00000000fffff984 */ /* 0x000fe20000000800 */
[----:B------:R-:W-:Y:S01]  /*2bd0*/  @!PT LDS RZ, [RZ] ;  /* 0x00000000fffff984 */ /* 0x000fe20000000800 */
[----:B------:R-:W-:Y:S01]  /*2be0*/  @!PT LDS RZ, [RZ] ;  /* 0x00000000fffff984 */ /* 0x000fe20000000800 */
[----:B------:R-:W-:Y:S01]  /*2bf0*/  @!PT LDS RZ, [RZ] ;  /* 0x00000000fffff984 */ /* 0x000fe20000000800 */
[----:B------:R2:W-:Y:S06]  /*2c00*/  MEMBAR.ALL.CTA ;  /* 0x0000000000007992 */ /* 0x0005ec0000008000 */
[----:B--2---:R-:W2:Y:S01]  /*2c10*/  FENCE.VIEW.ASYNC.S ;  /* 0x00000000000073c6 */ /* 0x004ea20000000000 */
[----:B------:R-:W-:Y:S01]  /*2c20*/  SEL R11, R11, RZ, P1 ;  /* 0x000000ff0b0b7207 */ /* 0x000fe20000800000 */
[----:B--2---:R2:W-:Y:S01]  /*2c30*/  SYNCS.ARRIVE.TRANS64.RED.A1T0 RZ, [R2+URZ], RZ ;  /* 0x000000ff02ff79a7 */ /* 0x0045e200081004ff */
[----:B-1----:R-:W-:-:S02]  /*2c40*/  LOP3.LUT P3, RZ, R6, 0x1, RZ, 0xc0, !PT ;  /* 0x0000000106ff7812 */ /* 0x002fc4000786c0ff */
[----:B------:R-:W-:-:S04]  /*2c50*/  SEL R4, RZ, 0x1, P1 ;  /* 0x00000001ff047807 */ /* 0x000fc80000800000 */
[----:B------:R-:W-:Y:S02]  /*2c60*/  LOP3.LUT R10, R10, R4, RZ, 0x3c, !PT ;  /* 0x000000040a0a7212 */ /* 0x000fe400078e3cff */
[----:B--2---:R-:W-:-:S04]  /*2c70*/  SEL R2, RZ, 0x1, P0 ;  /* 0x00000001ff027807 */ /* 0x004fc80000000000 */
[----:B------:R-:W-:Y:S01]  /*2c80*/  LOP3.LUT R9, R9, R2, RZ, 0x3c, !PT ;  /* 0x0000000209097212 */ /* 0x000fe200078e3cff */
[----:B------:R-:W-:Y:S06]  /*2c90*/  @P3 BRA `(.L_x_51) ;  /* 0xfffffffc002c3947 */ /* 0x000fec000383ffff */
[----:B------:R-:W-:Y:S01]  /*2ca0*/  ULEA UR4, UR5, UR6, 0x3 ;  /* 0x0000000605047291 */ /* 0x000fe2000f8e18ff */
[----:B------:R-:W-:-:S08]  /*2cb0*/  SHF.L.U32 R2, R12, 0x1f, RZ ;  /* 0x0000001f0c027819 */ /* 0x000fd000000006ff */
[----:B------:R-:W1:Y:S02]  /*2cc0*/  SYNCS.PHASECHK.TRANS64 P0, [UR4+0x70], R2 ;  /* 0x00007002ff0075a7 */ /* 0x000e640008001004 */
[----:B-1----:R-:W-:Y:S05]  /*2cd0*/  @P0 BRA `(.L_x_52) ;  /* 0x0000000000080947 */ /* 0x002fea0003800000 */
[----:B------:R-:W1:Y:S02]  /*2ce0*/  SYNCS.PHASECHK.TRANS64.TRYWAIT P0, [UR4+0x70], R2 ;  /* 0x00007002ff0075a7 */ /* 0x000e640008001104 */
[----:B-1----:R-:W-:Y:S05]  /*2cf0*/  @!P0 BRA `(.L_x_53) ;  /* 0x0000003c00a88947 */ /* 0x002fea0003800000 */
.L_x_52:
[----:B------:R-:W-:-:S04]  /*2d00*/  UIADD3 UR7, UPT, UPT, UR5, 0x1, URZ ;  /* 0x0000000105077890 */ /* 0x000fc8000fffe0ff */
[----:B------:R-:W-:-:S04]  /*2d10*/  UISETP.NE.AND UP0, UPT, UR7, 0x2, UPT ;  /* 0x000000020700788c */ /* 0x000fc8000bf05270 */
[----:B------:R-:W-:Y:S02]  /*2d20*/  USEL UR8, URZ, 0x1, UP0 ;  /* 0x00000001ff087887 */ /* 0x000fe40008000000 */
[----:B------:R-:W-:-:S04]  /*2d30*/  USEL UR7, UR7, URZ, UP0 ;  /* 0x000000ff07077287 */ /* 0x000fc80008000000 */
[----:B------:R-:W-:Y:S01]  /*2d40*/  ULEA UR7, UR7, UR6, 0x3 ;  /* 0x0000000607077291 */ /* 0x000fe2000f8e18ff */
[----:B-1----:R-:W-:-:S04]  /*2d50*/  LOP3.LUT R2, R12, UR8, RZ, 0x3c, !PT ;  /* 0x000000080c027c12 */ /* 0x002fc8000f8e3cff */
[----:B------:R-:W-:-:S04]  /*2d60*/  SHF.L.U32 R0, R2, 0x1f, RZ ;  /* 0x0000001f02007819 */ /* 0x000fc800000006ff */
[----:B------:R-:W1:Y:S02]  /*2d70*/  SYNCS.PHASECHK.TRANS64 P0, [UR7+0x70], R0 ;  /* 0x00007000ff0075a7 */ /* 0x000e640008001007 */
[----:B-1----:R-:W-:Y:S05]  /*2d80*/  @P0 EXIT ;  /* 0x000000000000094d */ /* 0x002fea0003800000 */
[----:B------:R-:W-:Y:S02]  /*2d90*/  SHF.L.U32 R2, R2, 0x1f, RZ ;  /* 0x0000001f02027819 */ /* 0x000fe400000006ff */
[----:B------:R-:W-:-:S07]  /*2da0*/  MOV R0, UR7 ;  /* 0x0000000700007c02 */ /* 0x000fce0008000f00 */
.L_x_54:
[----:B-1----:R1:W2:Y:S02]  /*2db0*/  SYNCS.PHASECHK.TRANS64.TRYWAIT P0, [R0+URZ+0x70], R2 ;  /* 0x00007002000075a7 */ /* 0x0022a400080011ff */
[----:B--2---:R-:W-:Y:S05]  /*2dc0*/  @!P0 NANOSLEEP.SYNCS 0x989680 ;  /* 0x009896800000895d */ /* 0x004fea0003900000 */
[----:B------:R-:W2:Y:S02]  /*2dd0*/  @!P0 SYNCS.PHASECHK.TRANS64 P0, [R0+URZ+0x70], R2 ;  /* 0x00007002000085a7 */ /* 0x000ea400080010ff */
[----:B--2---:R-:W-:Y:S05]  /*2de0*/  @P0 EXIT ;  /* 0x000000000000094d */ /* 0x004fea0003800000 */
[----:B------:R-:W-:Y:S05]  /*2df0*/  BRA `(.L_x_54) ;  /* 0xfffffffc00ec7947 */ /* 0x000fea000383ffff */
.L_x_47:
[----:B------:R-:W-:Y:S05]  /*2e00*/  BRA.U UP4, `(.L_x_55) ;  /* 0x0000000d04d47547 */ /* 0x000fea000b800000 */
[----:B------:R-:W-:Y:S01]  /*2e10*/  UMOV UR4, 0x40 ;  /* 0x0000004000047882 */ /* 0x000fe20000000000 */
[----:B------:R-:W-:Y:S01]  /*2e20*/  NOP ;  /* 0x0000000000007918 */ /* 0x000fe20000000000 */
[----:B------:R-:W-:Y:S01]  /*2e30*/  ULEA UR5, UR48, UR4, 0x18 ;  /* 0x0000000430057291 */ /* 0x000fe2000f8ec0ff */
[----:B------:R-:W-:Y:S02]  /*2e40*/  UMOV UR6, 0x400 ;  /* 0x0000040000067882 */ /* 0x000fe40000000000 */
[----:B------:R-:W-:-:S06]  /*2e50*/  ULEA UR6, UR48, UR6, 0x18 ;  /* 0x0000000630067291 */ /* 0x000fcc000f8ec0ff */
[----:B------:R-:W1:Y:S02]  /*2e60*/  LDS.U8 R0, [UR5+0x1c] ;  /* 0x00001c05ff007984 */ /* 0x000e640008000000 */
[----:B-1----:R-:W-:-:S13]  /*2e70*/  ISETP.NE.AND P0, PT, R0, RZ, PT ;  /* 0x000000ff0000720c */ /* 0x002fda0003f05270 */
[----:B------:R-:W-:Y:S05]  /*2e80*/  @P0 BRA `(.L_x_56) ;  /* 0x0000000000580947 */ /* 0x000fea0003800000 */
[----:B------:R-:W-:-:S13]  /*2e90*/  ELECT P0, URZ, PT ;  /* 0x0000000000ff782f */ /* 0x000fda0003800000 */
[----:B------:R-:W-:Y:S05]  /*2ea0*/  @!P0 BRA `(.L_x_57) ;  /* 0x0000000000608947 */ /* 0x000fea0003800000 */
[----:B------:R-:W-:Y:S01]  /*2eb0*/  UMOV UR4, 0x10 ;  /* 0x0000001000047882 */ /* 0x000fe20000000000 */
[----:B------:R-:W-:Y:S01]  /*2ec0*/  HFMA2 R0, -RZ, RZ, 0, 5.9604644775390625e-08 ;  /* 0x00000001ff007431 */ /* 0x000fe200000001ff */
[----:B------:R-:W-:-:S03]  /*2ed0*/  MOV R3, 0xffff ;  /* 0x0000ffff00037802 */ /* 0x000fc60000000f00 */
[----:B------:R-:W-:Y:S04]  /*2ee0*/  DEPBAR.LE SB1, 0x36 ;  /* 0x00009d800000791a */ /* 0x000fe80000000000 */
[----:B------:R-:W1:Y:S02]  /*2ef0*/  UTCATOMSWS.FIND_AND_SET.ALIGN UP0, UR4, UR4 ;  /* 0x00000004000475e3 */ /* 0x000e640008000800 */
[----:B-1----:R-:W-:Y:S01]  /*2f00*/  MOV R4, UR4 ;  /* 0x0000000400047c02 */ /* 0x002fe20008000f00 */
[----:B------:R-:W-:Y:S06]  /*2f10*/  BRA.U UP0, `(.L_x_58) ;  /* 0x0000000100187547 */ /* 0x000fec000b800000 */
.L_x_59:
[----:B------:R-:W-:Y:S05]  /*2f20*/  NANOSLEEP 0x64 ;  /* 0x000000640000795d */ /* 0x000fea0003800000 */
[----:B------:R-:W-:-:S05]  /*2f30*/  UMOV UR4, 0x10 ;  /* 0x0000001000047882 */ /* 0x000fca0000000000 */
[----:B------:R-:W-:Y:S04]  /*2f40*/  DEPBAR.LE SB1, 0x36 ;  /* 0x00009d800000791a */ /* 0x000fe80000000000 */
[----:B------:R-:W1:Y:S02]  /*2f50*/  UTCATOMSWS.FIND_AND_SET.ALIGN UP0, UR4, UR4 ;  /* 0x00000004000475e3 */ /* 0x000e640008000800 */
[----:B-1----:R-:W-:Y:S01]  /*2f60*/  MOV R4, UR4 ;  /* 0x0000000400047c02 */ /* 0x002fe20008000f00 */
[----:B------:R-:W-:Y:S05]  /*2f70*/  BRA.U !UP0, `(.L_x_59) ;  /* 0xfffffffd08e87547 */ /* 0x000fea000b83ffff */
.L_x_58:
[-C--:B------:R-:W-:Y:S02]  /*2f80*/  SHF.L.U32 R3, R3, R4.reuse, RZ ;  /* 0x0000000403037219 */ /* 0x080fe400000006ff */
[----:B------:R-:W-:Y:S01]  /*2f90*/  SHF.L.U32 R0, R0, R4, RZ ;  /* 0x0000000400007219 */ /* 0x000fe200000006ff */
[----:B------:R-:W-:Y:S02]  /*2fa0*/  IMAD.SHL.U32 R4, R4, 0x20, RZ ;  /* 0x0000002004047824 */ /* 0x000fe400078e00ff */
[----:B------:R1:W-:Y:S04]  /*2fb0*/  ATOMS.OR RZ, [UR5+0x14], R3 ;  /* 0x00001403ffff798c */ /* 0x0003e8000b000005 */
[----:B------:R1:W-:Y:S04]  /*2fc0*/  ATOMS.OR RZ, [UR5+0x18], R0 ;  /* 0x00001800ffff798c */ /* 0x0003e8000b000005 */
[----:B------:R1:W-:Y:S01]  /*2fd0*/  STS [UR6+0x110], R4 ;  /* 0x00011004ff007988 */ /* 0x0003e20008000806 */
[----:B------:R-:W-:Y:S05]  /*2fe0*/  BRA `(.L_x_57) ;  /* 0x0000000000107947 */ /* 0x000fea0003800000 */
.L_x_56:
[----:B------:R-:W-:Y:S02]  /*2ff0*/  MOV R0, 0xffffffff ;  /* 0xffffffff00007802 */ /* 0x000fe40000000f00 */
[----:B------:R-:W-:-:S03]  /*3000*/  MOV R4, 0x3030 ;  /* 0x0000303000047802 */ /* 0x000fc60000000f00 */
[----:B------:R1:W-:Y:S04]  /*3010*/  STS [UR6+0x110], R0 ;  /* 0x00011000ff007988 */ /* 0x0003e80008000806 */
[----:B-1---5:R-:W-:Y:S05]  /*3020*/  CALL.REL.NOINC `($__internal_1_$__cuda_sm10x_tcgen05_guardrail_trap_phase_invalid_during_alloc) ;  /* 0x0000004000287944 */ /* 0x022fea0003c00000 */
.L_x_57:
[----:B------:R-:W-:Y:S05]  /*3030*/  WARPSYNC.ALL ;  /* 0x0000000000007948 */ /* 0x000fea0003800000 */
[----:B------:R-:W2:Y:S01]  /*3040*/  S2UR UR4, SR_CgaCtaId ;  /* 0x00000000000479c3 */ /* 0x000ea20000008800 */
[----:B------:R-:W-:Y:S01]  /*3050*/  UMOV UR26, 0x400 ;  /* 0x00000400001a7882 */ /* 0x000fe20000000000 */
[----:B------:R-:W-:-:S06]  /*3060*/  NOP ;  /* 0x0000000000007918 */ /* 0x000fcc0000000000 */
[----:B------:R-:W-:Y:S06]  /*3070*/  BAR.ARV 0x6, 0xa0 ;  /* 0x0182800000007b1d */ /* 0x000fec0000002000 */
[----:B------:R-:W3:Y:S01]  /*3080*/  LDCU UR5, c[0x0][0x38c] ;  /* 0x00007180ff0577ac */ /* 0x000ee20008000800 */
[----:B------:R-:W-:Y:S01]  /*3090*/  LOP3.LUT R2, R2, 0xffff, RZ, 0xc0, !PT ;  /* 0x0000ffff02027812 */ /* 0x000fe200078ec0ff */
[----:B------:R-:W-:Y:S01]  /*30a0*/  IMAD.MOV.U32 R11, RZ, RZ, 0x1 ;  /* 0x00000001ff0b7424 */ /* 0x000fe200078e00ff */
[----:B------:R-:W-:Y:S01]  /*30b0*/  CS2R R8, SRZ ;  /* 0x0000000000087805 */ /* 0x000fe2000001ff00 */
[----:B------:R-:W4:Y:S01]  /*30c0*/  LDCU UR7, c[0x0][0x38c] ;  /* 0x00007180ff0777ac */ /* 0x000f220008000800 */
[----:B------:R-:W-:Y:S01]  /*30d0*/  R2UR UR27, R2 ;  /* 0x00000000021b72ca */ /* 0x000fe200000e0000 */
[----:B------:R-:W-:Y:S01]  /*30e0*/  IMAD.MOV.U32 R10, RZ, RZ, RZ ;  /* 0x000000ffff0a7224 */ /* 0x000fe200078e00ff */
[----:B------:R-:W-:Y:S01]  /*30f0*/  UMOV UR30, URZ ;  /* 0x000000ff001e7c82 */ /* 0x000fe20008000000 */
[----:B------:R-:W-:Y:S01]  /*3100*/  UMOV UR24, URZ ;  /* 0x000000ff00187c82 */ /* 0x000fe20008000000 */
[----:B--2---:R-:W-:Y:S01]  /*3110*/  ULEA UR26, UR4, UR26, 0x18 ;  /* 0x0000001a041a7291 */ /* 0x004fe2000f8ec0ff */
[----:B------:R-:W-:Y:S01]  /*3120*/  UMOV UR38, 0x0 ;  /* 0x0000000000267882 */ /* 0x000fe20000000000 */
[----:B------:R-:W-:-:S02]  /*3130*/  UMOV UR39, 0x41004a0 ;  /* 0x041004a000277882 */ /* 0x000fc40000000000 */
[----:B------:R-:W-:Y:S02]  /*3140*/  UIADD3 UR4, UPT, UPT, UR26, 0x2400, URZ ;  /* 0x000024001a047890 */ /* 0x000fe4000fffe0ff */
[----:B------:R-:W-:Y:S02]  /*3150*/  UIADD3 UR6, UPT, UPT, UR26, 0xa400, URZ ;  /* 0x0000a4001a067890 */ /* 0x000fe4000fffe0ff */
[----:B---3--:R-:W-:Y:S01]  /*3160*/  UIADD3 UR5, UPT, UPT, UR5, 0x7f, URZ ;  /* 0x0000007f05057890 */ /* 0x008fe2000fffe0ff */
[----:B-1----:R-:W1:Y:S01]  /*3170*/  LDS R0, [UR26+0x110] ;  /* 0x0001101aff007984 */ /* 0x002e620008000800 */
[----:B------:R-:W-:Y:S01]  /*3180*/  UMOV UR36, 0x0 ;  /* 0x0000000000247882 */ /* 0x000fe20000000000 */
[----:B------:R-:W-:Y:S01]  /*3190*/  UMOV UR37, 0x41004a0 ;  /* 0x041004a000257882 */ /* 0x000fe20000000000 */
[----:B------:R-:W-:Y:S02]  /*31a0*/  USHF.R.S32.HI UR40, URZ, 0x1f, UR5 ;  /* 0x0000001fff287899 */ /* 0x000fe40008011405 */
[----:B----4-:R-:W-:-:S02]  /*31b0*/  UISETP.GE.AND UP4, UPT, UR7, 0x1, UPT ;  /* 0x000000010700788c */ /* 0x010fc4000bf86270 */
[----:B------:R-:W-:Y:S02]  /*31c0*/  ULEA.HI UR40, UR40, UR5, URZ, 0x7 ;  /* 0x0000000528287291 */ /* 0x000fe4000f8f38ff */
[----:B------:R-:W-:Y:S02]  /*31d0*/  USHF.R.U32.HI UR5, URZ, 0x4, UR4 ;  /* 0x00000004ff057899 */ /* 0x000fe40008011604 */
[----:B------:R-:W-:Y:S02]  /*31e0*/  USHF.R.S32.HI UR40, URZ, 0x7, UR40 ;  /* 0x00000007ff287899 */ /* 0x000fe40008011428 */
[----:B------:R-:W-:Y:S02]  /*31f0*/  USHF.R.U32.HI UR4, URZ, 0x4, UR6 ;  /* 0x00000004ff047899 */ /* 0x000fe40008011606 */
[----:B------:R-:W-:Y:S02]  /*3200*/  UISETP.LT.AND UP0, UPT, UR40, 0x1, UPT ;  /* 0x000000012800788c */ /* 0x000fe4000bf01270 */
[----:B------:R-:W-:-:S02]  /*3210*/  ULOP3.LUT UR5, UR5, 0x3fff, URZ, 0xc0, !UPT ;  /* 0x00003fff05057892 */ /* 0x000fc4000f8ec0ff */
[----:B------:R-:W-:Y:S02]  /*3220*/  ULOP3.LUT UR4, UR4, 0x3fff, URZ, 0xc0, !UPT ;  /* 0x00003fff04047892 */ /* 0x000fe4000f8ec0ff */
[----:B------:R-:W-:Y:S02]  /*3230*/  USEL UR41, UR40, 0x1, !UP0 ;  /* 0x0000000128297887 */ /* 0x000fe4000c000000 */
[----:B------:R-:W-:Y:S02]  /*3240*/  ULOP3.LUT UR28, UR5, 0x10000, URZ, 0xfc, !UPT ;  /* 0x00010000051c7892 */ /* 0x000fe4000f8efcff */
[----:B------:R-:W-:Y:S02]  /*3250*/  ULOP3.LUT UR29, UR4, 0x10000, URZ, 0xfc, !UPT ;  /* 0x00010000041d7892 */ /* 0x000fe4000f8efcff */
[----:B------:R-:W-:Y:S01]  /*3260*/  UIADD3 UR41, UPT, UPT, -UR41, URZ, URZ ;  /* 0x000000ff29297290 */ /* 0x000fe2000fffe1ff */
[----:B------:R-:W-:Y:S01]  /*3270*/  UMOV UR34, 0x0 ;  /* 0x0000000000227882 */ /* 0x000fe20000000000 */
[----:B------:R-:W-:Y:S01]  /*3280*/  UMOV UR35, 0x41004a0 ;  /* 0x041004a000237882 */ /* 0x000fe20000000000 */
[----:B------:R-:W-:Y:S01]  /*3290*/  UMOV UR32, 0x0 ;  /* 0x0000000000207882 */ /* 0x000fe20000000000 */
[----:B------:R-:W-:Y:S01]  /*32a0*/  UMOV UR33, 0x41004a0 ;  /* 0x041004a000217882 */ /* 0x000fe20000000000 */
[----:B-1----:R-:W-:-:S15]  /*32b0*/  R2UR UR42, R0 ;  /* 0x00000000002a72ca */ /* 0x002fde00000e0000 */
.L_x_66:
[----:B------:R-:W-:Y:S02]  /*32c0*/  LEA R0, R10, UR26, 0x3 ;  /* 0x0000001a0a007c11 */ /* 0x000fe4000f8e18ff */
[----:B------:R-:W-:Y:S02]  /*32d0*/  SHF.L.U32 R2, R9, 0x1f, RZ ;  /* 0x0000001f09027819 */ /* 0x000fe400000006ff */
[----:B------:R-:W-:Y:S01]  /*32e0*/  PLOP3.LUT P0, PT, PT, PT, UP4, 0x80, 0x8 ;  /* 0x000000000008781c */ /* 0x000fe20003f0f048 */
[----:B------:R-:W-:Y:S01]  /*32f0*/  VIADD R3, R0, 0x70 ;  /* 0x0000007000037836 */ /* 0x000fe20000000000 */
[----:B-1----:R-:W1:Y:S02]  /*3300*/  SYNCS.PHASECHK.TRANS64.TRYWAIT P1, [R0+URZ+0x60], R2 ;  /* 0x00006002000075a7 */ /* 0x002e6400080211ff */
[----:B-1-3--:R-:W-:Y:S09]  /*3310*/  @!P1 BRA `(.L_x_60) ;  /* 0x0000003800389947 */ /* 0x00aff20003800000 */
.L_x_117:
[----:B------:R-:W-:Y:S01]  /*3320*/  LEA R4, R10, UR26, 0x4 ;  /* 0x0000001a0a047c11 */ /* 0x000fe2000f8e20ff */
[----:B------:R-:W-:Y:S01]  /*3330*/  @UP4 ULEA UR4, UR24, UR26, 0x3 ;  /* 0x0000001a18044291 */ /* 0x000fe2000f8e18ff */
[----:B------:R-:W-:Y:S01]  /*3340*/  PLOP3.LUT P2, PT, PT, PT, PT, 0x80, 0x8 ;  /* 0x000000000008781c */ /* 0x000fe20003f4f070 */
[----:B------:R-:W-:Y:S01]  /*3350*/  ULEA UR31, UR30, UR26, 0x3 ;  /* 0x0000001a1e1f7291 */ /* 0x000fe2000f8e18ff */
[----:B------:R-:W-:Y:S02]  /*3360*/  PRMT R3, RZ, 0x654, R3 ;  /* 0x00000654ff037816 */ /* 0x000fe40000000003 */
[----:B------:R-:W2:Y:S01]  /*3370*/  LDS.128 R4, [R4+0xf0] ;  /* 0x0000f00004047984 */ /* 0x000ea20000000c00 */
[----:B-1----:R-:W-:Y:S02]  /*3380*/  @P0 SHF.L.U32 R2, R8, 0x1f, RZ ;  /* 0x0000001f08020819 */ /* 0x002fe400000006ff */
[----:B------:R-:W-:Y:S01]  /*3390*/  SHF.L.U32 R0, R11, 0x1f, RZ ;  /* 0x0000001f0b007819 */ /* 0x000fe200000006ff */
[----:B------:R-:W-:Y:S01]  /*33a0*/  @!PT LDS RZ, [RZ] ;  /* 0x00000000fffff984 */ /* 0x000fe20000000800 */
[----:B------:R-:W-:Y:S01]  /*33b0*/  @!PT LDS RZ, [RZ] ;  /* 0x00000000fffff984 */ /* 0x000fe20000000800 */
[----:B------:R-:W-:Y:S01]  /*33c0*/  @!PT LDS RZ, [RZ] ;  /* 0x00000000fffff984 */ /* 0x000fe20000000800 */
[----:B------:R-:W-:Y:S01]  /*33d0*/  @!PT LDS RZ, [RZ] ;  /* 0x00000000fffff984 */ /* 0x000fe20000000800 */
[----:B------:R1:W-:Y:S06]  /*33e0*/  MEMBAR.ALL.CTA ;  /* 0x0000000000007992 */ /* 0x0003ec0000008000 */
[----:B-1----:R-:W1:Y:S02]  /*33f0*/  FENCE.VIEW.ASYNC.S ;  /* 0x00000000000073c6 */ /* 0x002e640000000000 */
[----:B-1----:R1:W-:Y:S01]  /*3400*/  SYNCS.ARRIVE.TRANS64.RED.A1T0 RZ, [R3+URZ], RZ ;  /* 0x000000ff03ff79a7 */ /* 0x0023e200081004ff */
[----:B------:R1:W3:Y:S01]  /*3410*/  @P0 SYNCS.PHASECHK.TRANS64.TRYWAIT P2, [UR4], R2 ;  /* 0x00000002ff0005a7 */ /* 0x0002e20008041104 */
[----:B------:R-:W-:Y:S01]  /*3420*/  ULEA.HI UR4, UR30, UR30, URZ, 0x1 ;  /* 0x0000001e1e047291 */ /* 0x000fe2000f8f08ff */
[----:B--2---:R-:W-:-:S03]  /*3430*/  LOP3.LUT P1, RZ, R6, 0x1, RZ, 0xc0, !PT ;  /* 0x0000000106ff7812 */ /* 0x004fc6000782c0ff */
[----:B------:R-:W-:Y:S02]  /*3440*/  USHF.L.U32 UR11, UR4, 0x5, URZ ;  /* 0x00000005040b7899 */ /* 0x000fe400080006ff */
[----:B------:R-:W-:Y:S02]  /*3450*/  ULOP3.LUT UR4, UR4, 0xffe, URZ, 0xc0, !UPT ;  /* 0x00000ffe04047892 */ /* 0x000fe4000f8ec0ff */
[----:B------:R-:W-:Y:S02]  /*3460*/  ULOP3.LUT UR11, UR11, 0xffffffc0, URZ, 0xc0, !UPT ;  /* 0xffffffc00b0b7892 */ /* 0x000fe4000f8ec0ff */
[----:B------:R-:W-:Y:S02]  /*3470*/  UIADD3 UR4, UPT, UPT, -UR4, UR30, URZ ;  /* 0x0000001e04047290 */ /* 0x000fe4000fffe1ff */
[----:B------:R-:W-:Y:S01]  /*3480*/  UIADD3 UR11, UPT, UPT, UR42, UR11, URZ ;  /* 0x0000000b2a0b7290 */ /* 0x000fe2000fffe0ff */
[----:B------:R-:W2:Y:S03]  /*3490*/  SYNCS.PHASECHK.TRANS64.TRYWAIT P0, [UR31+0xa0], R0 ;  /* 0x0000a000ff0075a7 */ /* 0x000ea6000800111f */
[----:B------:R-:W-:Y:S01]  /*34a0*/  ULEA UR11, UR4, UR11, 0x14 ;  /* 0x0000000b040b7291 */ /* 0x000fe2000f8ea0ff */
[----:B-123--:R-:W-:Y:S11]  /*34b0*/  @!P0 BRA `(.L_x_61) ;  /* 0x0000003400e48947 */ /* 0x00eff60003800000 */
.L_x_119:
[----:B------:R-:W-:Y:S01]  /*34c0*/  IADD3 R10, PT, PT, R10, 0x1, RZ ;  /* 0x000000010a0a7810 */ /* 0x000fe20007ffe0ff */
[----:B------:R-:W-:Y:S06]  /*34d0*/  BRA.U !UP4, `(.L_x_62) ;  /* 0x000000010cc07547 */ /* 0x000fec000b800000 */
[----:B------:R-:W-:Y:S01]  /*34e0*/  UPLOP3.LUT UP2, UPT, UPT, UPT, UPT, 0x40, 0x4 ;  /* 0x000000000004789c */ /* 0x000fe20003f4e870 */
[----:B------:R-:W-:Y:S01]  /*34f0*/  UMOV UR23, UR41 ;  /* 0x0000002900177c82 */ /* 0x000fe20008000000 */
[----:B------:R-:W-:Y:S01]  /*3500*/  UMOV UR22, UR40 ;  /* 0x0000002800167c82 */ /* 0x000fe20008000000 */
[----:B------:R-:W-:-:S08]  /*3510*/  UMOV UR10, UR24 ;  /* 0x00000018000a7c82 */ /* 0x000fd00008000000 */
.L_x_65:
[----:B------:R-:W-:Y:S02]  /*3520*/  UIADD3 UR23, UPT, UPT, UR23, 0x1, URZ ;  /* 0x0000000117177890 */ /* 0x000fe4000fffe0ff */
[----:B--2---:R-:W-:Y:S02]  /*3530*/  ULEA UR5, UR10, UR26, 0x3 ;  /* 0x0000001a0a057291 */ /* 0x004fe4000f8e18ff */
[----:B------:R-:W-:Y:S01]  /*3540*/  UISETP.NE.AND UP3, UPT, UR23, URZ, UPT ;  /* 0x000000ff1700728c */ /* 0x000fe2000bf65270 */
[----:B---3--:R-:W-:Y:S10]  /*3550*/  @P2 BRA `(.L_x_63) ;  /* 0x00000000000c2947 */ /* 0x008ff40003800000 */
[----:B-1----:R-:W-:Y:S04]  /*3560*/  SHF.L.U32 R2, R8, 0x1f, RZ ;  /* 0x0000001f08027819 */ /* 0x002fe800000006ff */
[----:B------:R-:W1:Y:S02]  /*3570*/  SYNCS.PHASECHK.TRANS64.TRYWAIT P0, [UR5], R2 ;  /* 0x00000002ff0075a7 */ /* 0x000e640008001105 */
[----:B-1----:R-:W-:Y:S05]  /*3580*/  @!P0 BRA `(.L_x_64) ;  /* 0x0000003400c88947 */ /* 0x002fea0003800000 */
.L_x_63:
[----:B------:R-:W-:Y:S01]  /*3590*/  UISETP.NE.AND UP0, UPT, UR22, 0x1, UPT ;  /* 0x000000011600788c */ /* 0x000fe2000bf05270 */
[----:B------:R-:W-:Y:S01]  /*35a0*/  PLOP3.LUT P2, PT, PT, PT, PT, 0x80, 0x8 ;  /* 0x000000000008781c */ /* 0x000fe20003f4f070 */
[----:B------:R-:W-:Y:S02]  /*35b0*/  UIADD3 UR4, UPT, UPT, UR10, 0x1, URZ ;  /* 0x000000010a047890 */ /* 0x000fe4000fffe0ff */
[----:B------:R-:W-:Y:S02]  /*35c0*/  UIADD3 UR25, UPT, UPT, UR5, 0x20, URZ ;  /* 0x0000002005197890 */ /* 0x000fe4000fffe0ff */
[----:B------:R-:W-:Y:S01]  /*35d0*/  UISETP.NE.AND UP1, UPT, UR4, 0x4, UPT ;  /* 0x000000040400788c */ /* 0x000fe2000bf25270 */
[----:B------:R-:W-:Y:S01]  /*35e0*/  PLOP3.LUT P0, PT, PT, PT, UP0, 0x80, 0x8 ;  /* 0x000000000008781c */ /* 0x000fe20003f0f008 */
[----:B------:R-:W-:Y:S02]  /*35f0*/  UIADD3 UR22, UPT, UPT, UR22, -0x1, URZ ;  /* 0xffffffff16167890 */ /* 0x000fe4000fffe0ff */
[----:B------:R-:W-:Y:S02]  /*3600*/  USEL UR6, URZ, 0x1, UP1 ;  /* 0x00000001ff067887 */ /* 0x000fe40008800000 */
[----:B------:R-:W-:Y:S01]  /*3610*/  USEL UR24, UR4, URZ, UP1 ;  /* 0x000000ff04187287 */ /* 0x000fe20008800000 */
[----:B------:R-:W-:Y:S01]  /*3620*/  UMOV UR7, 0x40004040 ;  /* 0x4000404000077882 */ /* 0x000fe20000000000 */
[----:B------:R-:W-:Y:S02]  /*3630*/  UMOV UR5, 0x40004040 ;  /* 0x4000404000057882 */ /* 0x000fe40000000000 */
[----:B------:R-:W-:Y:S01]  /*3640*/  @UP0 ULEA UR4, UR24, UR26, 0x3 ;  /* 0x0000001a18040291 */ /* 0x000fe2000f8e18ff */
[----:B------:R-:W-:Y:S01]  /*3650*/  LOP3.LUT R8, R8, UR6, RZ, 0x3c, !PT ;  /* 0x0000000608087c12 */ /* 0x000fe2000f8e3cff */
[----:B------:R-:W-:Y:S01]  /*3660*/  ULEA UR6, UR10, UR29, 0x9 ;  /* 0x0000001d0a067291 */ /* 0x000fe2000f8e48ff */
[----:B------:R-:W-:Y:S02]  /*3670*/  UMOV UR21, 0x40004040 ;  /* 0x4000404000157882 */ /* 0x000fe40000000000 */
[----:B-1----:R-:W-:Y:S01]  /*3680*/  @P0 SHF.L.U32 R0, R8, 0x1f, RZ ;  /* 0x0000001f08000819 */ /* 0x002fe200000006ff */
[----:B------:R-:W-:Y:S02]  /*3690*/  UIADD3 UR20, UPT, UPT, UR6, 0x2, URZ ;  /* 0x0000000206147890 */ /* 0x000fe4000fffe0ff */
[----:B------:R-:W-:Y:S01]  /*36a0*/  UIADD3 UR16, UPT, UPT, UR6, 0x4, URZ ;  /* 0x0000000406107890 */ /* 0x000fe2000fffe0ff */
[----:B------:R2:W3:Y:S01]  /*36b0*/  @P0 SYNCS.PHASECHK.TRANS64.TRYWAIT P2, [UR4], R0 ;  /* 0x00000000ff0005a7 */ /* 0x0004e20008041104 */
[----:B------:R-:W-:Y:S02]  /*36c0*/  ULEA UR4, UR10, UR28, 0x9 ;  /* 0x0000001c0a047291 */ /* 0x000fe4000f8e48ff */
[----:B------:R-:W-:Y:S02]  /*36d0*/  UIADD3 UR12, UPT, UPT, UR6, 0x6, URZ ;  /* 0x00000006060c7890 */ /* 0x000fe4000fffe0ff */
[----:B------:R-:W-:Y:S02]  /*36e0*/  UIADD3 UR18, UPT, UPT, UR4, 0x2, URZ ;  /* 0x0000000204127890 */ /* 0x000fe4000fffe0ff */
[----:B------:R-:W-:Y:S02]  /*36f0*/  UIADD3 UR14, UPT, UPT, UR4, 0x4, URZ ;  /* 0x00000004040e7890 */ /* 0x000fe4000fffe0ff */
[----:B------:R-:W-:Y:S01]  /*3700*/  UIADD3 UR8, UPT, UPT, UR4, 0x6, URZ ;  /* 0x0000000604087890 */ /* 0x000fe2000fffe0ff */
[----:B------:R2:W-:Y:S01]  /*3710*/  UTCIMMA gdesc[UR4], gdesc[UR6], tmem[UR11], tmem[UR38], idesc[UR39], UP2 ;  /* 0x00ff2606040075ea */ /* 0x0005e2000900010b */
[----:B------:R-:W-:Y:S01]  /*3720*/  UPLOP3.LUT UP2, UPT, UPT, UPT, UPT, 0x80, 0x8 ;  /* 0x000000000008789c */ /* 0x000fe20003f4f070 */
[----:B------:R-:W-:Y:S01]  /*3730*/  UMOV UR19, 0x40004040 ;  /* 0x4000404000137882 */ /* 0x000fe20000000000 */
[----:B------:R-:W-:Y:S01]  /*3740*/  UMOV UR17, 0x40004040 ;  /* 0x4000404000117882 */ /* 0x000fe20000000000 */
[----:B------:R2:W-:Y:S01]  /*3750*/  UTCIMMA gdesc[UR18], gdesc[UR20], tmem[UR11], tmem[UR36], idesc[UR37], UPT ;  /* 0x00ff2414120075ea */ /* 0x0005e2000b80010b */
[----:B------:R-:W-:Y:S01]  /*3760*/  UMOV UR15, 0x40004040 ;  /* 0x40004040000f7882 */ /* 0x000fe20000000000 */
[----:B------:R-:W-:Y:S01]  /*3770*/  UMOV UR13, 0x40004040 ;  /* 0x40004040000d7882 */ /* 0x000fe20000000000 */
[----:B------:R-:W-:Y:S01]  /*3780*/  UMOV UR9, 0x40004040 ;  /* 0x4000404000097882 */ /* 0x000fe20000000000 */
[----:B------:R2:W-:Y:S01]  /*3790*/  UTCIMMA gdesc[UR14], gdesc[UR16], tmem[UR11], tmem[UR34], idesc[UR35], UPT ;  /* 0x00ff22100e0075ea */ /* 0x0005e2000b80010b */
[----:B------:R2:W-:Y:S01]  /*37a0*/  UTCIMMA gdesc[UR8], gdesc[UR12], tmem[UR11], tmem[UR32], idesc[UR33], UPT ;  /* 0x00ff200c080075ea */ /* 0x0005e2000b80010b */
[----:B------:R2:W-:Y:S01]  /*37b0*/  UTCBAR.MULTICAST [UR25], URZ, UR27 ;  /* 0x000000ff190073e9 */ /* 0x0005e2000800081b */
[----:B------:R-:W-:Y:S01]  /*37c0*/  UMOV UR10, UR24 ;  /* 0x00000018000a7c82 */ /* 0x000fe20008000000 */
[----:B------:R-:W-:Y:S05]  /*37d0*/  BRA.U UP3, `(.L_x_65) ;  /* 0xfffffffd03507547 */ /* 0x000fea000b83ffff */
.L_x_62:
[----:B--2---:R-:W-:Y:S01]  /*37e0*/  UIADD3 UR4, UPT, UPT, UR30, 0x1, URZ ;  /* 0x000000011e047890 */ /* 0x004fe2000fffe0ff */
[C---:B------:R-:W-:Y:S01]  /*37f0*/  ISETP.NE.AND P0, PT, R10.reuse, 0x2, PT ;  /* 0x000000020a00780c */ /* 0x040fe20003f05270 */
[----:B------:R-:W-:Y:S02]  /*3800*/  UIADD3 UR5, UPT, UPT, UR31, 0x80, URZ ;  /* 0x000000801f057890 */ /* 0x000fe4000fffe0ff */
[----:B------:R-:W-:Y:S01]  /*3810*/  UISETP.NE.AND UP0, UPT, UR4, 0x4, UPT ;  /* 0x000000040400788c */ /* 0x000fe2000bf05270 */
[----:B-1----:R-:W-:Y:S02]  /*3820*/  SEL R0, RZ, 0x1, P0 ;  /* 0x00000001ff007807 */ /* 0x002fe40000000000 */
[----:B------:R-:W-:Y:S01]  /*3830*/  SEL R10, R10, RZ, P0 ;  /* 0x000000ff0a0a7207 */ /* 0x000fe20000000000 */
[----:B------:R-:W-:Y:S01]  /*3840*/  USEL UR6, URZ, 0x1, UP0 ;  /* 0x00000001ff067887 */ /* 0x000fe20008000000 */
[----:B------:R-:W-:Y:S01]  /*3850*/  LOP3.LUT R9, R9, R0, RZ, 0x3c, !PT ;  /* 0x0000000009097212 */ /* 0x000fe200078e3cff */
[----:B------:R-:W-:Y:S01]  /*3860*/  USEL UR30, UR4, URZ, UP0 ;  /* 0x000000ff041e7287 */ /* 0x000fe20008000000 */
[----:B------:R1:W-:Y:S03]  /*3870*/  UTCBAR [UR5], URZ ;  /* 0x000000ff050073e9 */ /* 0x0003e600080000ff */
[----:B------:R-:W-:Y:S01]  /*3880*/  LOP3.LUT R11, R11, UR6, RZ, 0x3c, !PT ;  /* 0x000000060b0b7c12 */ /* 0x000fe2000f8e3cff */
[----:B------:R-:W-:Y:S07]  /*3890*/  @P1 BRA `(.L_x_66) ;  /* 0xfffffff800881947 */ /* 0x000fee000383ffff */
[----:B------:R-:W2:Y:S01]  /*38a0*/  S2UR UR8, SR_CgaCtaId ;  /* 0x00000000000879c3 */ /* 0x000ea20000008800 */
[----:B------:R-:W-:Y:S01]  /*38b0*/  ELECT P0, URZ, PT ;  /* 0x0000000000ff782f */ /* 0x000fe20003800000 */
[----:B------:R-:W-:Y:S01]  /*38c0*/  IMAD.MOV.U32 R0, RZ, RZ, 0x1 ;  /* 0x00000001ff007424 */ /* 0x000fe200078e00ff */
[----:B------:R-:W-:Y:S01]  /*38d0*/  UIADD3 UR26, UPT, UPT, UR26, 0xa0, URZ ;  /* 0x000000a01a1a7890 */ /* 0x000fe2000fffe0ff */
[----:B------:R-:W-:Y:S01]  /*38e0*/  SHF.L.U32 R2, R11, 0x1f, RZ ;  /* 0x0000001f0b027819 */ /* 0x000fe200000006ff */
[----:B------:R-:W-:-:S03]  /*38f0*/  UMOV UR4, 0x40 ;  /* 0x0000004000047882 */ /* 0x000fc60000000000 */
[----:B------:R-:W-:Y:S01]  /*3900*/  UVIRTCOUNT.DEALLOC.SMPOOL 0x80 ;  /* 0x000000800000784c */ /* 0x000fe20000000000 */
[----:B--2---:R-:W-:Y:S02]  /*3910*/  ULEA UR8, UR8, UR4, 0x18 ;  /* 0x0000000408087291 */ /* 0x004fe4000f8ec0ff */
[----:B------:R-:W-:-:S07]  /*3920*/  ULEA UR4, UR30, UR26, 0x3 ;  /* 0x0000001a1e047291 */ /* 0x000fce000f8e18ff */
[----:B------:R2:W-:Y:S02]  /*3930*/  @P0 STS.U8 [UR8+0x1c], R0 ;  /* 0x00001c00ff000988 */ /* 0x0005e40008000008 */
[----:B------:R-:W4:Y:S02]  /*3940*/  SYNCS.PHASECHK.TRANS64.TRYWAIT P0, [UR4], R2 ;  /* 0x00000002ff0075a7 */ /* 0x000f240008001104 */
[----:B--2-4-:R-:W-:Y:S05]  /*3950*/  @!P0 BRA `(.L_x_67) ;  /* 0x0000003000ec8947 */ /* 0x014fea0003800000 */
.L_x_122:
[----:B------:R-:W-:-:S04]  /*3960*/  UIADD3 UR4, UPT, UPT, UR30, 0x1, URZ ;  /* 0x000000011e047890 */ /* 0x000fc8000fffe0ff */
[----:B------:R-:W-:-:S04]  /*3970*/  UISETP.NE.AND UP0, UPT, UR4, 0x4, UPT ;  /* 0x000000040400788c */ /* 0x000fc8000bf05270 */
[----:B------:R-:W-:Y:S02]  /*3980*/  USEL UR6, URZ, 0x1, UP0 ;  /* 0x00000001ff067887 */ /* 0x000fe40008000000 */
[----:B------:R-:W-:-:S04]  /*3990*/  USEL UR4, UR4, URZ, UP0 ;  /* 0x000000ff04047287 */ /* 0x000fc80008000000 */
[----:B-1----:R-:W-:Y:S01]  /*39a0*/  ULEA UR5, UR4, UR26, 0x3 ;  /* 0x0000001a04057291 */ /* 0x002fe2000f8e18ff */
[----:B--2---:R-:W-:-:S04]  /*39b0*/  LOP3.LUT R2, R11, UR6, RZ, 0x3c, !PT ;  /* 0x000000060b027c12 */ /* 0x004fc8000f8e3cff */
[----:B------:R-:W-:-:S04]  /*39c0*/  SHF.L.U32 R3, R2, 0x1f, RZ ;  /* 0x0000001f02037819 */ /* 0x000fc800000006ff */
[----:B------:R-:W1:Y:S02]  /*39d0*/  SYNCS.PHASECHK.TRANS64.TRYWAIT P0, [UR5], R3 ;  /* 0x00000003ff0075a7 */ /* 0x000e640008001105 */
[----:B-1----:R-:W-:Y:S05]  /*39e0*/  @!P0 BRA `(.L_x_68) ;  /* 0x0000003000e08947 */ /* 0x002fea0003800000 */
.L_x_124:
        /* <DEDUP_REMOVED lines=9> */
.L_x_126:
[----:B------:R-:W-:-:S04]  /*3a80*/  UIADD3 UR4, UPT, UPT, UR4, 0x1, URZ ;  /* 0x0000000104047890 */ /* 0x000fc8000fffe0ff */
[----:B------:R-:W-:-:S04]  /*3a90*/  UISETP.NE.AND UP0, UPT, UR4, 0x4, UPT ;  /* 0x000000040400788c */ /* 0x000fc8000bf05270 */
[----:B------:R-:W-:Y:S02]  /*3aa0*/  USEL UR5, URZ, 0x1, UP0 ;  /* 0x00000001ff057887 */ /* 0x000fe40008000000 */
[----:B------:R-:W-:-:S04]  /*3ab0*/  USEL UR4, UR4, URZ, UP0 ;  /* 0x000000ff04047287 */ /* 0x000fc80008000000 */
[----:B------:R-:W-:Y:S01]  /*3ac0*/  ULEA UR4, UR4, UR26, 0x3 ;  /* 0x0000001a04047291 */ /* 0x000fe2000f8e18ff */
[----:B------:R-:W-:-:S04]  /*3ad0*/  LOP3.LUT R2, R2, UR5, RZ, 0x3c, !PT ;  /* 0x0000000502027c12 */ /* 0x000fc8000f8e3cff */
[----:B------:R-:W-:-:S04]  /*3ae0*/  SHF.L.U32 R2, R2, 0x1f, RZ ;  /* 0x0000001f02027819 */ /* 0x000fc800000006ff */
[----:B------:R-:W2:Y:S02]  /*3af0*/  SYNCS.PHASECHK.TRANS64.TRYWAIT P0, [UR4], R2 ;  /* 0x00000002ff0075a7 */ /* 0x000ea40008001104 */
[----:B--2---:R-:W-:Y:S05]  /*3b00*/  @!P0 BRA `(.L_x_70) ;  /* 0x0000003000c88947 */ /* 0x004fea0003800000 */
.L_x_128:
[----:B------:R-:W-:Y:S01]  /*3b10*/  NOP ;  /* 0x0000000000007918 */ /* 0x000fe20000000000 */
[----:B-1----:R-:W1:Y:S01]  /*3b20*/  LDS R0, [UR8+0x14] ;  /* 0x00001408ff007984 */ /* 0x002e620008000800 */
[----:B------:R-:W-:Y:S01]  /*3b30*/  ULOP3.LUT UR4, UR42, 0xffff, URZ, 0xc0, !UPT ;  /* 0x0000ffff2a047892 */ /* 0x000fe2000f8ec0ff */
[----:B------:R-:W-:Y:S01]  /*3b40*/  UMOV UR5, 0xffff ;  /* 0x0000ffff00057882 */ /* 0x000fe20000000000 */
[----:B------:R-:W-:Y:S02]  /*3b50*/  UMOV UR6, 0x1 ;  /* 0x0000000100067882 */ /* 0x000fe40000000000 */
[----:B------:R-:W-:-:S04]  /*3b60*/  USHF.R.U32.HI UR4, URZ, 0x5, UR4 ;  /* 0x00000005ff047899 */ /* 0x000fc80008011604 */
[----:B------:R-:W-:Y:S02]  /*3b70*/  USHF.L.U32 UR5, UR5, UR4, URZ ;  /* 0x0000000405057299 */ /* 0x000fe400080006ff */
[----:B------:R-:W-:-:S04]  /*3b80*/  USHF.L.U32 UR4, UR6, UR4, URZ ;  /* 0x0000000406047299 */ /* 0x000fc800080006ff */
[----:B-1----:R-:W-:-:S04]  /*3b90*/  LOP3.LUT R0, R0, UR5, RZ, 0xc0, !PT ;  /* 0x0000000500007c12 */ /* 0x002fc8000f8ec0ff */
[----:B------:R-:W-:-:S13]  /*3ba0*/  ISETP.NE.AND P0, PT, R0, UR5, PT ;  /* 0x0000000500007c0c */ /* 0x000fda000bf05270 */
[----:B------:R-:W-:Y:S05]  /*3bb0*/  @P0 BRA `(.L_x_71) ;  /* 0x0000000000580947 */ /* 0x000fea0003800000 */
[----:B------:R-:W1:Y:S02]  /*3bc0*/  LDS R0, [UR8+0x18] ;  /* 0x00001808ff007984 */ /* 0x000e640008000800 */
[----:B-1----:R-:W-:-:S04]  /*3bd0*/  LOP3.LUT R0, R0, UR4, RZ, 0xc0, !PT ;  /* 0x0000000400007c12 */ /* 0x002fc8000f8ec0ff */
[----:B------:R-:W-:-:S13]  /*3be0*/  ISETP.NE.AND P0, PT, R0, UR4, PT ;  /* 0x0000000400007c0c */ /* 0x000fda000bf05270 */
[----:B------:R-:W-:Y:S05]  /*3bf0*/  @P0 BRA `(.L_x_72) ;  /* 0x00000000003c0947 */ /* 0x000fea0003800000 */
[----:B------:R-:W1:Y:S01]  /*3c00*/  S2R R2, SR_LANEID ;  /* 0x0000000000027919 */ /* 0x000e620000000000 */
[----:B------:R-:W-:-:S06]  /*3c10*/  ULOP3.LUT UR5, URZ, UR5, URZ, 0x33, !UPT ;  /* 0x00000005ff057292 */ /* 0x000fcc000f8e33ff */
[----:B------:R-:W-:-:S04]  /*3c20*/  IMAD.U32 R0, RZ, RZ, UR5 ;  /* 0x00000005ff007e24 */ /* 0x000fc8000f8e00ff */
[----:B------:R2:W4:Y:S02]  /*3c30*/  REDUX UR7, R0 ;  /* 0x00000000000773c4 */ /* 0x0005240000000000 */
[----:B------:R1:W-:Y:S01]  /*3c40*/  UTCATOMSWS.AND URZ, UR5 ;  /* 0x0000000500ff79e3 */ /* 0x0003e20008000000 */
[----:B--2---:R-:W-:Y:S01]  /*3c50*/  LOP3.LUT R0, RZ, UR4, RZ, 0x33, !PT ;  /* 0x00000004ff007c12 */ /* 0x004fe2000f8e33ff */
[----:B------:R-:W-:Y:S02]  /*3c60*/  VOTEU.ANY UR4, UPT, PT ;  /* 0x0000000000047886 */ /* 0x000fe400038e0100 */
[----:B------:R-:W-:Y:S02]  /*3c70*/  UFLO.U32 UR4, UR4 ;  /* 0x00000004000472bd */ /* 0x000fe400080e0000 */
[----:B------:R-:W2:Y:S04]  /*3c80*/  REDUX UR6, R0 ;  /* 0x00000000000673c4 */ /* 0x000ea80000000000 */
[----:B-1----:R-:W-:-:S02]  /*3c90*/  ISETP.EQ.U32.AND P0, PT, R2, UR4, PT ;  /* 0x0000000402007c0c */ /* 0x002fc4000bf02070 */
[----:B----4-:R-:W-:-:S11]  /*3ca0*/  MOV R2, UR7 ;  /* 0x0000000700027c02 */ /* 0x010fd60008000f00 */
[----:B------:R1:W-:Y:S01]  /*3cb0*/  @P0 ATOMS.AND RZ, [UR8+0x14], R2 ;  /* 0x00001402ffff098c */ /* 0x0003e2000a800008 */
[----:B--2---:R-:W-:-:S05]  /*3cc0*/  IMAD.U32 R0, RZ, RZ, UR6 ;  /* 0x00000006ff007e24 */ /* 0x004fca000f8e00ff */
[----:B------:R1:W-:Y:S01]  /*3cd0*/  @P0 ATOMS.AND RZ, [UR8+0x18], R0 ;  /* 0x00001800ffff098c */ /* 0x0003e2000a800008 */
[----:B------:R-:W-:Y:S05]  /*3ce0*/  BRA `(.L_x_73) ;  /* 0x0000000000147947 */ /* 0x000fea0003800000 */
.L_x_72:
[----:B------:R-:W-:Y:S02]  /*3cf0*/  MOV R2, 0x3d10 ;  /* 0x00003d1000027802 */ /* 0x000fe40000000f00 */
[----:B---3-5:R-:W-:Y:S05]  /*3d00*/  CALL.REL.NOINC `($__internal_0_$__cuda_sm10x_tcgen05_guardrail_trap_col_being_dealloced_not_returned_by_alloc) ;  /* 0x0000003000e47944 */ /* 0x028fea0003c00000 */
[----:B------:R-:W-:Y:S05]  /*3d10*/  BRA `(.L_x_73) ;  /* 0x0000000000087947 */ /* 0x000fea0003800000 */
.L_x_71:
[----:B------:R-:W-:Y:S02]  /*3d20*/  MOV R2, 0x3d40 ;  /* 0x00003d4000027802 */ /* 0x000fe40000000f00 */
[----:B---3-5:R-:W-:Y:S05]  /*3d30*/  CALL.REL.NOINC `($__internal_2_$__cuda_sm10x_tcgen05_guardrail_trap_unallocated_columns_being_dealloced) ;  /* 0x0000003000f07944 */ /* 0x028fea0003c00000 */
.L_x_73:
[----:B------:R-:W-:Y:S01]  /*3d40*/  NOP ;  /* 0x0000000000007918 */ /* 0x000fe20000000000 */
[----:B------:R-:W-:Y:S05]  /*3d50*/  EXIT ;  /* 0x000000000000794d */ /* 0x000fea0003800000 */
.L_x_55:
[----:B------:R-:W-:-:S09]  /*3d60*/  UISETP.NE.OR UP0, UPT, UR22, 0x3, !UP3 ;  /* 0x000000031600788c */ /* 0x000fd2000df05670 */
[----:B------:R-:W-:Y:S05]  /*3d70*/  BRA.U UP0, `(.L_x_74) ;  /* 0x0000000d00087547 */ /* 0x000fea000b800000 */
[----:B------:R-:W1:Y:S01]  /*3d80*/  LDCU UR26, c[0x0][0x370] ;  /* 0x00006e00ff1a77ac */ /* 0x000e620008000800 */
[----:B------:R-:W2:Y:S01]  /*3d90*/  LDC.64 R16, c[0x0][0x348] ;  /* 0x0000d200ff107b82 */ /* 0x000ea20000000a00 */
[----:B------:R-:W-:Y:S02]  /*3da0*/  HFMA2 R13, -RZ, RZ, 0, 0 ;  /* 0x00000000ff0d7431 */ /* 0x000fe400000001ff */
[----:B------:R-:W-:Y:S01]  /*3db0*/  IMAD.MOV.U32 R15, RZ, RZ, 0x1 ;  /* 0x00000001ff0f7424 */ /* 0x000fe200078e00ff */
[----:B------:R-:W1:Y:S01]  /*3dc0*/  LDCU.128 UR28, c[0x0][0xb10] ;  /* 0x00016200ff1c77ac */ /* 0x000e620008000c00 */
[----:B------:R-:W-:Y:S01]  /*3dd0*/  IMAD.MOV.U32 R14, RZ, RZ, RZ ;  /* 0x000000ffff0e7224 */ /* 0x000fe200078e00ff */
[----:B------:R-:W-:Y:S01]  /*3de0*/  MOV R12, 0x1000 ;  /* 0x00001000000c7802 */ /* 0x000fe20000000f00 */
[----:B------:R-:W3:Y:S01]  /*3df0*/  LDCU UR25, c[0x0][0x374] ;  /* 0x00006e80ff1977ac */ /* 0x000ee20008000800 */
[----:B------:R-:W4:Y:S01]  /*3e00*/  LDC.64 R2, c[0x0][0x888] ;  /* 0x00022200ff027b82 */ /* 0x000f220000000a00 */
[----:B------:R-:W3:Y:S01]  /*3e10*/  LDCU UR16, c[0x0][0xb0c] ;  /* 0x00016180ff1077ac */ /* 0x000ee20008000800 */
[----:B------:R-:W2:Y:S06]  /*3e20*/  LDCU UR35, c[0x0][0xb20] ;  /* 0x00016400ff2377ac */ /* 0x000eac0008000800 */
[----:B------:R-:W4:Y:S01]  /*3e30*/  LDC.64 R4, c[0x0][0x890] ;  /* 0x00022400ff047b82 */ /* 0x000f220000000a00 */
[----:B------:R-:W2:Y:S01]  /*3e40*/  LDCU UR4, c[0x0][0xb30] ;  /* 0x00016600ff0477ac */ /* 0x000ea20008000800 */
[----:B------:R-:W-:Y:S01]  /*3e50*/  UMOV UR17, 0x400 ;  /* 0x0000040000117882 */ /* 0x000fe20000000000 */
[----:B-1----:R-:W-:-:S02]  /*3e60*/  UIMAD.WIDE.U32 UR32, UR26, UR28, URZ ;  /* 0x0000001c1a2072a5 */ /* 0x002fc4000f8e00ff */
[----:B---3--:R-:W-:Y:S02]  /*3e70*/  UIMAD.WIDE.U32 UR6, UR25, UR31, URZ ;  /* 0x0000001f190672a5 */ /* 0x008fe4000f8e00ff */
[----:B------:R-:W-:Y:S02]  /*3e80*/  ULEA UR17, UR48, UR17, 0x18 ;  /* 0x0000001130117291 */ /* 0x000fe4000f8ec0ff */
[----:B------:R-:W-:Y:S02]  /*3e90*/  UPLOP3.LUT UP3, UPT, UPT, UPT, UPT, 0x40, 0x4 ;  /* 0x000000000004789c */ /* 0x000fe40003f6e870 */
[----:B------:R-:W-:Y:S01]  /*3ea0*/  UIADD3 UR5, UPT, UPT, UR17, 0x40, URZ ;  /* 0x0000004011057890 */ /* 0x000fe2000fffe0ff */
[----:B------:R-:W-:Y:S01]  /*3eb0*/  UMOV UR32, UR33 ;  /* 0x0000002100207c82 */ /* 0x000fe20008000000 */
[----:B------:R-:W-:Y:S01]  /*3ec0*/  UMOV UR27, UR7 ;  /* 0x00000007001b7c82 */ /* 0x000fe20008000000 */
[----:B------:R-:W-:Y:S02]  /*3ed0*/  UISETP.GE.AND UP0, UPT, UR40, 0x1, UPT ;  /* 0x000000012800788c */ /* 0x000fe4000bf06270 */
[----:B------:R-:W-:Y:S01]  /*3ee0*/  UISETP.NE.AND UP4, UPT, UR40, 0x1, UPT ;  /* 0x000000012800788c */ /* 0x000fe2000bf85270 */
[----:B------:R-:W1:Y:S01]  /*3ef0*/  LDCU.64 UR14, c[0x0][0xb28] ;  /* 0x00016500ff0e77ac */ /* 0x000e620008000a00 */
[----:B------:R-:W-:-:S02]  /*3f00*/  UISETP.NE.AND UP6, UPT, UR16, 0x1, UPT ;  /* 0x000000011000788c */ /* 0x000fc4000bfc5270 */
[----:B------:R-:W-:Y:S02]  /*3f10*/  UISETP.NE.AND UP5, UPT, UR30, 0x1, UPT ;  /* 0x000000011e00788c */ /* 0x000fe4000bfa5270 */
[----:B------:R-:W-:Y:S02]  /*3f20*/  UPRMT UR48, UR48, 0x654, UR5 ;  /* 0x0000065430307896 */ /* 0x000fe40008000005 */
[----:B------:R-:W-:Y:S02]  /*3f30*/  USHF.R.U32.HI UR32, URZ, UR29, UR32 ;  /* 0x0000001dff207299 */ /* 0x000fe40008011620 */
[----:B--2---:R-:W-:Y:S02]  /*3f40*/  USHF.R.U32.HI UR27, URZ, UR35, UR27 ;  /* 0x00000023ff1b7299 */ /* 0x004fe4000801161b */
[----:B------:R-:W-:-:S11]  /*3f50*/  UISETP.NE.AND UP2, UPT, UR4, 0x1, UPT ;  /* 0x000000010400788c */ /* 0x000fd6000bf45270 */
.L_x_82:
[C---:B------:R-:W-:Y:S02]  /*3f60*/  LEA R7, R14.reuse, UR17, 0x3 ;  /* 0x000000110e077c11 */ /* 0x040fe4000f8e18ff */
[----:B------:R-:W-:Y:S02]  /*3f70*/  SHF.L.U32 R0, R13, 0x1f, RZ ;  /* 0x0000001f0d007819 */ /* 0x000fe400000006ff */
[----:B------:R-:W-:Y:S02]  /*3f80*/  LEA R8, R14, UR17, 0x4 ;  /* 0x000000110e087c11 */ /* 0x000fe4000f8e20ff */
[----:B--2---:R-:W2:Y:S02]  /*3f90*/  SYNCS.PHASECHK.TRANS64.TRYWAIT P0, [R7+URZ+0x60], R0 ;  /* 0x00006000070075a7 */ /* 0x004ea400080011ff */
[----:B--2---:R-:W-:Y:S05]  /*3fa0*/  @!P0 BRA `(.L_x_75) ;  /* 0x0000002c00b88947 */ /* 0x004fea0003800000 */
.L_x_129:
[----:B------:R-:W3:Y:S01]  /*3fb0*/  LDS.128 R8, [R8+0xf0] ;  /* 0x0000f00008087984 */ /* 0x000ee20000000c00 */
[----:B------:R-:W-:Y:S01]  /*3fc0*/  UISETP.GE.AND UP0, UPT, UR40, 0x1, UPT ;  /* 0x000000012800788c */ /* 0x000fe2000bf06270 */
[----:B------:R-:W-:Y:S01]  /*3fd0*/  @!PT LDS RZ, [RZ] ;  /* 0x00000000fffff984 */ /* 0x000fe20000000800 */
[----:B------:R-:W-:Y:S01]  /*3fe0*/  @!PT LDS RZ, [RZ] ;  /* 0x00000000fffff984 */ /* 0x000fe20000000800 */
[----:B------:R-:W-:Y:S01]  /*3ff0*/  @!PT LDS RZ, [RZ] ;  /* 0x00000000fffff984 */ /* 0x000fe20000000800 */
[----:B------:R-:W-:Y:S01]  /*4000*/  @!PT LDS RZ, [RZ] ;  /* 0x00000000fffff984 */ /* 0x000fe20000000800 */
[----:B------:R1:W-:Y:S06]  /*4010*/  MEMBAR.ALL.CTA ;  /* 0x0000000000007992 */ /* 0x0003ec0000008000 */
[----:B-1----:R-:W1:Y:S01]  /*4020*/  FENCE.VIEW.ASYNC.S ;  /* 0x00000000000073c6 */ /* 0x002e620000000000 */
[----:B---3--:R-:W-:Y:S11]  /*4030*/  LOP3.LUT P0, RZ, R10, 0x1, RZ, 0xc0, !PT ;  /* 0x000000010aff7812 */ /* 0x008ff6000780c0ff */
[----:B------:R-:W-:Y:S02]  /*4040*/  @!UPT UIADD3 URZ, UPT, UPT, URZ, URZ, URZ ;  /* 0x000000fffffff290 */ /* 0x000fe4000fffe0ff */
[----:B-1----:R-:W-:Y:S01]  /*4050*/  VOTEU.ANY UP1, P0 ;  /* 0x0000000000ff7886 */ /* 0x002fe20000020100 */
[----:B------:R-:W-:Y:S11]  /*4060*/  PLOP3.LUT P0, PT, PT, PT, UP1, 0x80, 0x8 ;  /* 0x000000000008781c */ /* 0x000ff60003f0f018 */
[----:B------:R-:W-:Y:S02]  /*4070*/  @!UPT UIADD3 URZ, UPT, UPT, URZ, URZ, URZ ;  /* 0x000000fffffff290 */ /* 0x000fe4000fffe0ff */
[----:B--2---:R-:W-:Y:S02]  /*4080*/  @P0 SHF.R.U32.HI R0, RZ, 0x10, R9 ;  /* 0x00000010ff000819 */ /* 0x004fe40000011609 */
[----:B------:R-:W-:Y:S02]  /*4090*/  @P0 MOV R6, R8 ;  /* 0x0000000800060202 */ /* 0x000fe40000000f00 */
[----:B------:R-:W-:Y:S01]  /*40a0*/  @P0 R2UR UR4, R0 ;  /* 0x00000000000402ca */ /* 0x000fe200000e0000 */
[----:B------:R-:W-:Y:S01]  /*40b0*/  VIADD R0, R7, 0x70 ;  /* 0x0000007007007836 */ /* 0x000fe20000000000 */
[----:B------:R-:W-:Y:S02]  /*40c0*/  @P0 LOP3.LUT R8, R9, 0xffff, RZ, 0xc0, !PT ;  /* 0x0000ffff09080812 */ /* 0x000fe400078ec0ff */
[----:B------:R-:W-:Y:S02]  /*40d0*/  @P0 R2UR UR6, R6 ;  /* 0x00000000060602ca */ /* 0x000fe400000e0000 */
[----:B------:R-:W-:Y:S02]  /*40e0*/  PRMT R0, RZ, 0x654, R0 ;  /* 0x00000654ff007816 */ /* 0x000fe40000000000 */
[----:B------:R-:W-:Y:S02]  /*40f0*/  @P0 R2UR UR5, R8 ;  /* 0x00000000080502ca */ /* 0x000fe400000e0000 */
[----:B------:R1:W-:Y:S03]  /*4100*/  SYNCS.ARRIVE.TRANS64.RED.A1T0 RZ, [R0+URZ], RZ ;  /* 0x000000ff00ff79a7 */ /* 0x0003e600081004ff */
[----:B------:R-:W-:Y:S04]  /*4110*/  @UP1 UMOV UR24, UR4 ;  /* 0x0000000400181c82 */ /* 0x000fe80008000000 */
[----:B------:R-:W-:Y:S04]  /*4120*/  @UP1 UMOV UR13, UR6 ;  /* 0x00000006000d1c82 */ /* 0x000fe80008000000 */
[----:B------:R-:W-:Y:S01]  /*4130*/  @UP1 UMOV UR7, UR5 ;  /* 0x0000000500071c82 */ /* 0x000fe20008000000 */
[----:B------:R-:W-:Y:S05]  /*4140*/  BRA.U !UP0, `(.L_x_76) ;  /* 0x0000000108a47547 */ /* 0x000fea000b800000 */
[----:B------:R-:W-:Y:S02]  /*4150*/  UIMAD.WIDE.U32 UR10, UR7, UR31, URZ ;  /* 0x0000001f070a72a5 */ /* 0x000fe4000f8e00ff */
[----:B------:R-:W-:Y:S02]  /*4160*/  UIMAD.WIDE.U32 UR18, UR13, UR28, URZ ;  /* 0x0000001c0d1272a5 */ /* 0x000fe4000f8e00ff */
[----:B------:R-:W-:Y:S02]  /*4170*/  USEL UR4, UR25, UR27, !UP5 ;  /* 0x0000001b19047287 */ /* 0x000fe4000e800000 */
[----:B------:R-:W-:Y:S02]  /*4180*/  USEL UR8, UR26, UR32, !UP6 ;  /* 0x000000201a087287 */ /* 0x000fe4000f000000 */
[----:B------:R-:W-:Y:S02]  /*4190*/  UIMAD.WIDE.U32 UR20, UR4, UR14, URZ ;  /* 0x0000000e041472a5 */ /* 0x000fe4000f8e00ff */
[----:B------:R-:W-:Y:S01]  /*41a0*/  UIMAD.WIDE.U32 UR22, UR8, UR14, URZ ;  /* 0x0000000e081672a5 */ /* 0x000fe2000f8e00ff */
[----:B------:R-:W-:Y:S02]  /*41b0*/  UMOV UR5, UR11 ;  /* 0x0000000b00057c82 */ /* 0x000fe40008000000 */
[----:B------:R-:W-:Y:S03]  /*41c0*/  USHF.R.U32.HI UR6, URZ, UR35, UR5 ;  /* 0x00000023ff067299 */ /* 0x000fe60008011605 */
[----:B------:R-:W-:Y:S01]  /*41d0*/  UMOV UR5, UR19 ;  /* 0x0000001300057c82 */ /* 0x000fe20008000000 */
[----:B------:R-:W-:Y:S02]  /*41e0*/  USEL UR6, UR7, UR6, !UP5 ;  /* 0x0000000607067287 */ /* 0x000fe4000e800000 */
[----:B------:R-:W-:Y:S02]  /*41f0*/  USHF.R.U32.HI UR9, URZ, UR29, UR5 ;  /* 0x0000001dff097299 */ /* 0x000fe40008011605 */
[----:B------:R-:W-:Y:S01]  /*4200*/  UIMAD.WIDE.U32 UR10, UR6, UR14, URZ ;  /* 0x0000000e060a72a5 */ /* 0x000fe2000f8e00ff */
[----:B------:R-:W-:Y:S02]  /*4210*/  UMOV UR5, UR21 ;  /* 0x0000001500057c82 */ /* 0x000fe40008000000 */
[----:B------:R-:W-:Y:S03]  /*4220*/  @UP4 USHF.R.U32.HI UR4, URZ, UR15, UR5 ;  /* 0x0000000fff044299 */ /* 0x000fe60008011605 */
[----:B------:R-:W-:Y:S01]  /*4230*/  UMOV UR5, UR23 ;  /* 0x0000001700057c82 */ /* 0x000fe20008000000 */
[----:B------:R-:W-:Y:S02]  /*4240*/  UIMAD UR4, UR40, UR4, URZ ;  /* 0x00000004280472a4 */ /* 0x000fe4000f8e02ff */
[----:B------:R-:W-:Y:S02]  /*4250*/  @UP4 USHF.R.U32.HI UR8, URZ, UR15, UR5 ;  /* 0x0000000fff084299 */ /* 0x000fe40008011605 */
[----:B------:R-:W-:Y:S02]  /*4260*/  USEL UR5, UR13, UR9, !UP6 ;  /* 0x000000090d057287 */ /* 0x000fe4000f000000 */
[----:B------:R-:W-:Y:S02]  /*4270*/  UIMAD UR9, UR40, UR8, URZ ;  /* 0x00000008280972a4 */ /* 0x000fe4000f8e02ff */
[----:B------:R-:W-:Y:S03]  /*4280*/  UISETP.GE.AND UP0, UPT, UR6, UR4, UPT ;  /* 0x000000040600728c */ /* 0x000fe6000bf06270 */
[----:B------:R-:W-:Y:S01]  /*4290*/  UMOV UR4, UR11 ;  /* 0x0000000b00047c82 */ /* 0x000fe20008000000 */
[----:B------:R-:W-:Y:S02]  /*42a0*/  UISETP.GE.OR UP0, UPT, UR5, UR9, UP0 ;  /* 0x000000090500728c */ /* 0x000fe40008706670 */
[----:B------:R-:W-:Y:S02]  /*42b0*/  USHF.R.U32.HI UR4, URZ, UR15, UR4 ;  /* 0x0000000fff047299 */ /* 0x000fe40008011604 */
[----:B------:R-:W-:Y:S02]  /*42c0*/  UIMAD.WIDE.U32 UR10, UR5, UR14, URZ ;  /* 0x0000000e050a72a5 */ /* 0x000fe4000f8e00ff */
[----:B------:R-:W-:Y:S04]  /*42d0*/  USEL UR12, UR6, UR4, !UP4 ;  /* 0x00000004060c7287 */ /* 0x000fe8000e000000 */
[----:B------:R-:W-:Y:S01]  /*42e0*/  UIADD3 UR9, UPT, UPT, -UR12, URZ, URZ ;  /* 0x000000ff0c097290 */ /* 0x000fe2000fffe1ff */
[----:B------:R-:W-:Y:S02]  /*42f0*/  @!UP0 UMOV UR4, UR11 ;  /* 0x0000000b00048c82 */ /* 0x000fe40008000000 */
[----:B------:R-:W-:Y:S02]  /*4300*/  @!UP0 USHF.R.U32.HI UR4, URZ, UR15, UR4 ;  /* 0x0000000fff048299 */ /* 0x000fe40008011604 */
[----:B------:R-:W-:Y:S02]  /*4310*/  UIMAD UR9, UR40, UR9, UR6 ;  /* 0x00000009280972a4 */ /* 0x000fe4000f8e0206 */
[----:B------:R-:W-:Y:S04]  /*4320*/  @!UP0 USEL UR4, UR5, UR4, !UP4 ;  /* 0x0000000405048287 */ /* 0x000fe8000e000000 */
[----:B------:R-:W-:Y:S02]  /*4330*/  @!UP0 UIMAD UR9, UR8, UR9, UR4 ;  /* 0x00000009080982a4 */ /* 0x000fe4000f8e0204 */
[----:B------:R-:W-:Y:S02]  /*4340*/  @!UP0 UIADD3 UR10, UPT, UPT, UR12, -UR4, URZ ;  /* 0x800000040c0a8290 */ /* 0x000fe4000fffe0ff */
[----:B------:R-:W-:Y:S02]  /*4350*/  UIADD3 UR4, UPT, UPT, -UR5, URZ, URZ ;  /* 0x000000ff05047290 */ /* 0x000fe4000fffe1ff */
[----:B------:R-:W-:Y:S02]  /*4360*/  UIADD3 UR8, UPT, UPT, -UR6, URZ, URZ ;  /* 0x000000ff06087290 */ /* 0x000fe4000fffe1ff */
[----:B------:R-:W-:Y:S02]  /*4370*/  @!UP0 UIMAD UR6, UR10, UR40, UR5 ;  /* 0x000000280a0682a4 */ /* 0x000fe4000f8e0205 */
[----:B------:R-:W-:Y:S02]  /*4380*/  UIMAD UR13, UR16, UR4, UR13 ;  /* 0x00000004100d72a4 */ /* 0x000fe4000f8e020d */
[----:B------:R-:W-:Y:S01]  /*4390*/  UIMAD UR7, UR30, UR8, UR7 ;  /* 0x000000081e0772a4 */ /* 0x000fe2000f8e0207 */
[----:B------:R-:W-:Y:S02]  /*43a0*/  @!UP0 UMOV UR5, UR9 ;  /* 0x0000000900058c82 */ /* 0x000fe40008000000 */
[----:B------:R-:W-:Y:S02]  /*43b0*/  UIMAD UR13, UR5, UR16, UR13 ;  /* 0x00000010050d72a4 */ /* 0x000fe4000f8e020d */
[----:B------:R-:W-:Y:S11]  /*43c0*/  UIMAD UR7, UR6, UR30, UR7 ;  /* 0x0000001e060772a4 */ /* 0x000ff6000f8e0207 */
[----:B------:R-:W-:Y:S01]  /*43d0*/  @!UPT UIADD3 URZ, UPT, UPT, URZ, URZ, URZ ;  /* 0x000000fffffff290 */ /* 0x000fe2000fffe0ff */
.L_x_76:
[----:B------:R-:W2:Y:S01]  /*43e0*/  @!UP2 LDCU.128 UR20, c[0x0][0xb10] ;  /* 0x00016200ff14a7ac */ /* 0x000ea20008000c00 */
[C---:B----4-:R-:W-:Y:S02]  /*43f0*/  ISETP.NE.U32.AND P1, PT, R4.reuse, RZ, PT ;  /* 0x000000ff0400720c */ /* 0x050fe40003f25070 */
[----:B------:R-:W-:Y:S02]  /*4400*/  ISETP.NE.U32.AND P0, PT, R4, RZ, PT ;  /* 0x000000ff0400720c */ /* 0x000fe40003f05070 */
[C---:B------:R-:W-:Y:S02]  /*4410*/  ISETP.NE.AND.EX P1, PT, R5.reuse, RZ, PT, P1 ;  /* 0x000000ff0500720c */ /* 0x040fe40003f25310 */
[----:B------:R-:W-:Y:S01]  /*4420*/  ISETP.NE.AND.EX P0, PT, R5, RZ, PT, P0 ;  /* 0x000000ff0500720c */ /* 0x000fe20003f05300 */
[----:B------:R-:W3:Y:S01]  /*4430*/  @!UP2 LDCU UR5, c[0x0][0xb0c] ;  /* 0x00016180ff05a7ac */ /* 0x000ee20008000800 */
[----:B------:R-:W-:Y:S01]  /*4440*/  SHF.L.U32 R6, R15, 0x1f, RZ ;  /* 0x0000001f0f067819 */ /* 0x000fe200000006ff */
[----:B--2---:R-:W-:Y:S07]  /*4450*/  UIMAD.WIDE.U32 UR8, UR13, UR20, URZ ;  /* 0x000000140d0872a5 */ /* 0x004fee000f8e00ff */
[----:B------:R-:W-:Y:S01]  /*4460*/  @!UP2 UMOV UR4, UR9 ;  /* 0x000000090004ac82 */ /* 0x000fe20008000000 */
[----:B---3--:R-:W-:Y:S02]  /*4470*/  @!UP2 UISETP.NE.AND UP0, UPT, UR5, 0x1, UPT ;  /* 0x000000010500a88c */ /* 0x008fe4000bf05270 */
[----:B------:R-:W-:Y:S02]  /*4480*/  @!UP2 USHF.R.U32.HI UR4, URZ, UR21, UR4 ;  /* 0x00000015ff04a299 */ /* 0x000fe40008011604 */
[----:B------:R-:W-:Y:S02]  /*4490*/  UIMAD.WIDE.U32 UR8, UR7, UR23, URZ ;  /* 0x00000017070872a5 */ /* 0x000fe4000f8e00ff */
[----:B------:R-:W-:Y:S02]  /*44a0*/  @!UP2 USEL UR10, UR13, UR4, !UP0 ;  /* 0x000000040d0aa287 */ /* 0x000fe4000c000000 */
[----:B------:R-:W-:Y:S03]  /*44b0*/  @!UP2 UISETP.NE.AND UP0, UPT, UR22, 0x1, UPT ;  /* 0x000000011600a88c */ /* 0x000fe6000bf05270 */
[----:B------:R-:W-:Y:S02]  /*44c0*/  @!UP2 UMOV UR6, UR9 ;  /* 0x000000090006ac82 */ /* 0x000fe40008000000 */
[----:B------:R-:W2:Y:S02]  /*44d0*/  @!UP2 LDCU UR4, c[0x0][0xb20] ;  /* 0x00016400ff04a7ac */ /* 0x000ea40008000800 */
[----:B--2---:R-:W-:Y:S04]  /*44e0*/  @!UP2 USHF.R.U32.HI UR6, URZ, UR4, UR6 ;  /* 0x00000004ff06a299 */ /* 0x004fe80008011606 */
[----:B------:R-:W-:Y:S04]  /*44f0*/  @!UP2 USEL UR6, UR7, UR6, !UP0 ;  /* 0x000000060706a287 */ /* 0x000fe8000c000000 */
[----:B------:R-:W-:Y:S02]  /*4500*/  @!UP2 UIADD3 UR4, UPT, UPT, -UR10, UR6, URZ ;  /* 0x000000060a04a290 */ /* 0x000fe4000fffe1ff */
[----:B------:R-:W-:Y:S02]  /*4510*/  @!UP2 UIADD3 UR6, UPT, UPT, UR10, -UR6, URZ ;  /* 0x800000060a06a290 */ /* 0x000fe4000fffe0ff */
[----:B------:R-:W-:Y:S02]  /*4520*/  @!UP2 UIMAD UR13, UR4, UR5, UR13 ;  /* 0x00000005040da2a4 */ /* 0x000fe4000f8e020d */
[----:B------:R-:W-:Y:S01]  /*4530*/  @!UP2 UIMAD UR7, UR6, UR22, UR7 ;  /* 0x000000160607a2a4 */ /* 0x000fe2000f8e0207 */
[----:B------:R-:W-:Y:S11]  /*4540*/  BRA.U UP3, `(.L_x_77) ;  /* 0x0000000103107547 */ /* 0x000ff6000b800000 */
[----:B------:R-:W-:Y:S04]  /*4550*/  MOV R7, UR34 ;  /* 0x0000002200077c02 */ /* 0x000fe80008000f00 */
[----:B------:R-:W-:Y:S04]  /*4560*/  SHF.L.U32 R7, R7, 0x1f, RZ ;  /* 0x0000001f07077819 */ /* 0x000fe800000006ff */
[----:B------:R-:W2:Y:S02]  /*4570*/  SYNCS.PHASECHK.TRANS64.TRYWAIT P2, [UR17+0x58], R7 ;  /* 0x00005807ff0075a7 */ /* 0x000ea40008041111 */
[----:B--2---:R-:W-:Y:S05]  /*4580*/  @!P2 BRA `(.L_x_78) ;  /* 0x000000280054a947 */ /* 0x004fea0003800000 */
.L_x_77:
[----:B------:R-:W-:Y:S05]  /*4590*/  @!P1 BRA `(.L_x_79) ;  /* 0x0000000000309947 */ /* 0x000fea0003800000 */
[----:B------:R-:W-:Y:S01]  /*45a0*/  ISETP.NE.U32.AND P1, PT, R2, RZ, PT ;  /* 0x000000ff0200720c */ /* 0x000fe20003f25070 */
[----:B------:R-:W2:Y:S01]  /*45b0*/  LDCU.64 UR4, c[0x0][0x358] ;  /* 0x00006b00ff0477ac */ /* 0x000ea20008000a00 */
[----:B------:R-:W-:Y:S02]  /*45c0*/  IMAD.MOV.U32 R80, RZ, RZ, 0x1 ;  /* 0x00000001ff507424 */ /* 0x000fe400078e00ff */
[----:B------:R-:W-:Y:S11]  /*45d0*/  ISETP.NE.AND.EX P1, PT, R3, RZ, PT, P1 ;  /* 0x000000ff0300720c */ /* 0x000ff60003f25310 */
[----:B------:R-:W-:Y:S02]  /*45e0*/  @!UPT UIADD3 URZ, UPT, UPT, URZ, URZ, URZ ;  /* 0x000000fffffff290 */ /* 0x000fe4000fffe0ff */
[----:B------:R-:W3:Y:S01]  /*45f0*/  @P1 LDC.64 R8, c[0x0][0x888] ;  /* 0x00022200ff081b82 */ /* 0x000ee20000000a00 */
[----:B-1----:R-:W-:Y:S04]  /*4600*/  @P1 IMAD R0, R4, UR36, RZ ;  /* 0x0000002404001c24 */ /* 0x002fe8000f8e02ff */
[----:B---3--:R-:W-:Y:S04]  /*4610*/  @P1 IMAD.WIDE R8, R0, 0x4, R8 ;  /* 0x0000000400081825 */ /* 0x008fe800078e0208 */
[----:B------:R-:W-:Y:S01]  /*4620*/  HFMA2 R0, -RZ, RZ, 0, 5.9604644775390625e-08 ;  /* 0x00000001ff007431 */ /* 0x000fe200000001ff */
[----:B--2--5:R2:W5:Y:S04]  /*4630*/  @P1 LDG.E R39, desc[UR4][R8.64] ;  /* 0x0000000408271981 */ /* 0x024568000c1e1900 */
[----:B------:R-:W-:Y:S01]  /*4640*/  @!P1 PRMT R80, R0, 0x7610, R80 ;  /* 0x0000761000509816 */ /* 0x000fe20000000050 */
[----:B--2---:R-:W3:Y:S06]  /*4650*/  @!P1 LDC R39, c[0x0][0x880] ;  /* 0x00022000ff279b82 */ /* 0x004eec0000000800 */
.L_x_79:
[----:B---3-5:R-:W-:Y:S01]  /*4660*/  @!P0 ISETP.EQ.AND P1, PT, R39, RZ, PT ;  /* 0x000000ff2700820c */ /* 0x028fe20003f22270 */
[----:B------:R-:W-:Y:S01]  /*4670*/  @!UPT UIADD3 URZ, UPT, UPT, URZ, URZ, URZ ;  /* 0x000000fffffff290 */ /* 0x000fe2000fffe0ff */
[----:B------:R-:W-:Y:S11]  /*4680*/  @!P0 BRA `(.L_x_80) ;  /* 0x0000000000188947 */ /* 0x000ff60003800000 */
[----:B------:R-:W-:Y:S02]  /*4690*/  LOP3.LUT P0, RZ, R80, 0xff, RZ, 0xc0, !PT ;  /* 0x000000ff50ff7812 */ /* 0x000fe4000780c0ff */
[----:B------:R-:W-:Y:S04]  /*46a0*/  ISETP.NE.U32.AND P1, PT, R2, RZ, PT ;  /* 0x000000ff0200720c */ /* 0x000fe80003f25070 */
[----:B------:R-:W-:Y:S04]  /*46b0*/  ISETP.NE.AND.EX P1, PT, R3, RZ, PT, P1 ;  /* 0x000000ff0300720c */ /* 0x000fe80003f25310 */
[----:B------:R-:W-:Y:S03]  /*46c0*/  PLOP3.LUT P1, PT, P1, PT, PT, 0x8, 0x80 ;  /* 0x000000000080781c */ /* 0x000fe60000f2e170 */
[----:B------:R-:W-:Y:S11]  /*46d0*/  @P0 ISETP.EQ.AND P1, PT, R39, RZ, PT ;  /* 0x000000ff2700020c */ /* 0x000ff60003f22270 */
[----:B------:R-:W-:Y:S02]  /*46e0*/  @!UPT UIADD3 URZ, UPT, UPT, URZ, URZ, URZ ;  /* 0x000000fffffff290 */ /* 0x000fe4000fffe0ff */
.L_x_80:
[----:B------:R-:W2:Y:S01]  /*46f0*/  SYNCS.PHASECHK.TRANS64.TRYWAIT P0, [UR17+0x48], R6 ;  /* 0x00004806ff0075a7 */ /* 0x000ea20008001111 */
[----:B------:R-:W-:Y:S02]  /*4700*/  ELECT P2, URZ, PT ;  /* 0x0000000000ff782f */ /* 0x000fe40003840000 */
[----:B------:R-:W-:Y:S01]  /*4710*/  IADD3 R14, PT, PT, R14, 0x1, RZ ;  /* 0x000000010e0e7810 */ /* 0x000fe20007ffe0ff */
[----:B--2---:R-:W-:Y:S10]  /*4720*/  @!P0 BRA `(.L_x_81) ;  /* 0x0000002800048947 */ /* 0x004ff40003800000 */
.L_x_132:
[----:B------:R-:W-:Y:S01]  /*4730*/  PLOP3.LUT P1, PT, P1, P2, PT, 0xf2, 0x2f ;  /* 0x00000000002f781c */ /* 0x000fe20000f25e72 */
[----:B------:R-:W-:Y:S01]  /*4740*/  UMOV UR18, 0x0 ;  /* 0x0000000000127882 */ /* 0x000fe20000000000 */
[----:B------:R-:W-:Y:S01]  /*4750*/  UMOV UR19, 0x10000000 ;  /* 0x1000000000137882 */ /* 0x000fe20000000000 */
[----:B------:R-:W-:Y:S01]  /*4760*/  UMOV UR12, UR36 ;  /* 0x00000024000c7c82 */ /* 0x000fe20008000000 */
[----:B------:R-:W-:Y:S01]  /*4770*/  LOP3.LUT R15, R15, 0x1, RZ, 0x3c, !PT ;  /* 0x000000010f0f7812 */ /* 0x000fe200078e3cff */
[----:B------:R-:W-:Y:S01]  /*4780*/  UPLOP3.LUT UP3, UPT, UPT, UPT, UPT, 0x80, 0x8 ;  /* 0x000000000008789c */ /* 0x000fe20003f6f070 */
[----:B------:R-:W-:Y:S07]  /*4790*/  UMOV UR36, UR24 ;  /* 0x0000001800247c82 */ /* 0x000fee0008000000 */
[----:B-1----:R-:W-:Y:S01]  /*47a0*/  @!P1 IADD3 R6, P0, PT, R16, 0x580, RZ ;  /* 0x0000058010069810 */ /* 0x002fe20007f1e0ff */
[----:B------:R-:W-:Y:S03]  /*47b0*/  VOTEU.ALL UP0, P1 ;  /* 0x0000000000ff7886 */ /* 0x000fe60000800000 */
[----:B------:R-:W-:Y:S01]  /*47c0*/  @!P1 R2UR UR5, R6 ;  /* 0x00000000060592ca */ /* 0x000fe200000e0000 */
[----:B------:R-:W-:Y:S01]  /*47d0*/  @!P1 IMAD.X R0, RZ, RZ, R17, P0 ;  /* 0x000000ffff009224 */ /* 0x000fe200000e0611 */
[----:B------:R-:W-:Y:S01]  /*47e0*/  @!UP0 USHF.L.U32 UR10, UR45, 0x6, URZ ;  /* 0x000000062d0a8899 */ /* 0x000fe200080006ff */
[----:B------:R-:W-:Y:S01]  /*47f0*/  ISETP.NE.AND P0, PT, R14, 0x2, PT ;  /* 0x000000020e00780c */ /* 0x000fe20003f05270 */
[----:B------:R-:W-:Y:S02]  /*4800*/  @!UP0 USHF.L.U32 UR11, UR46, 0x6, URZ ;  /* 0x000000062e0b8899 */ /* 0x000fe400080006ff */
[----:B------:R-:W-:Y:S01]  /*4810*/  @!P1 R2UR UR4, R0 ;  /* 0x00000000000492ca */ /* 0x000fe200000e0000 */
[----:B------:R-:W-:Y:S01]  /*4820*/  @!UP0 UIADD3 UR8, UPT, UPT, UR17, 0x200, URZ ;  /* 0x0000020011088890 */ /* 0x000fe2000fffe0ff */
[----:B------:R-:W-:Y:S01]  /*4830*/  SEL R0, RZ, 0x1, P0 ;  /* 0x00000001ff007807 */ /* 0x000fe20000000000 */
[----:B------:R-:W-:Y:S01]  /*4840*/  @!UP0 UIADD3 UR9, UPT, UPT, UR17, 0x40, URZ ;  /* 0x0000004011098890 */ /* 0x000fe2000fffe0ff */
[----:B------:R-:W-:Y:S01]  /*4850*/  SEL R14, R14, RZ, P0 ;  /* 0x000000ff0e0e7207 */ /* 0x000fe20000000000 */
[----:B------:R-:W-:Y:S01]  /*4860*/  VOTEU.ALL UP0, P1 ;  /* 0x0000000000ff7886 */ /* 0x000fe20000800000 */
[----:B------:R-:W-:Y:S01]  /*4870*/  LOP3.LUT R13, R13, R0, RZ, 0x3c, !PT ;  /* 0x000000000d0d7212 */ /* 0x000fe200078e3cff */
[----:B------:R-:W-:Y:S01]  /*4880*/  IMAD.U32 R6, RZ, RZ, UR5 ;  /* 0x00000005ff067e24 */ /* 0x000fe2000f8e00ff */
[----:B------:R-:W-:Y:S02]  /*4890*/  UIADD3 UR45, UPT, UPT, UR7, UR57, URZ ;  /* 0x00000039072d7290 */ /* 0x000fe4000fffe0ff */
[----:B------:R-:W-:Y:S03]  /*48a0*/  UIADD3 UR46, UPT, UPT, UR13, UR60, URZ ;  /* 0x0000003c0d2e7290 */ /* 0x000fe6000fffe0ff */
[----:B------:R-:W-:Y:S01]  /*48b0*/  IMAD.U32 R7, RZ, RZ, UR4 ;  /* 0x00000004ff077e24 */ /* 0x000fe2000f8e00ff */
[----:B------:R-:W-:Y:S04]  /*48c0*/  @!P1 R2UR UR4, R6 ;  /* 0x00000000060492ca */ /* 0x000fe800000e0000 */
[----:B------:R-:W-:Y:S11]  /*48d0*/  @!P1 R2UR UR5, R7 ;  /* 0x00000000070592ca */ /* 0x000ff600000e0000 */
[----:B------:R-:W-:Y:S02]  /*48e0*/  @!UPT UIADD3 URZ, UPT, UPT, URZ, URZ, URZ ;  /* 0x000000fffffff290 */ /* 0x000fe4000fffe0ff */
[----:B------:R2:W-:Y:S01]  /*48f0*/  @!UP0 UTMALDG.3D [UR8], [UR4], desc[UR18] ;  /* 0x00001208040085b4 */ /* 0x0005e20008011000 */
[----:B------:R2:W-:Y:S01]  /*4900*/  @!P1 SYNCS.ARRIVE.TRANS64.RED.A0TR RZ, [UR17+0x40], R12 ;  /* 0x0000400cffff99a7 */ /* 0x0005e20008300411 */
[----:B------:R-:W-:Y:S01]  /*4910*/  SYNCS.ARRIVE.TRANS64.RED.A1T0 RZ, [UR48], RZ ;  /* 0x000000ffffff79a7 */ /* 0x000fe20008100430 */
[----:B------:R-:W-:Y:S05]  /*4920*/  BRA.U UP1, `(.L_x_82) ;  /* 0xfffffff5018c7547 */ /* 0x000fea000b83ffff */
[----:B------:R-:W-:Y:S07]  /*4930*/  MOV R0, UR17 ;  /* 0x0000001100007c02 */ /* 0x000fee0008000f00 */
.L_x_83:
[----:B-1----:R-:W-:-:S04]  /*4940*/  SHF.L.U32 R2, R15, 0x1f, RZ ;  /* 0x0000001f0f027819 */ /* 0x002fc800000006ff */
[----:B------:R1:W3:Y:S03]  /*4950*/  SYNCS.PHASECHK.TRANS64.TRYWAIT P0, [R0+URZ+0x48], R2 ;  /* 0x00004802000075a7 */ /* 0x0002e600080011ff */
[----:B---3--:R-:W-:Y:S05]  /*4960*/  @!P0 NANOSLEEP.SYNCS 0x989680 ;  /* 0x009896800000895d */ /* 0x008fea0003900000 */
[----:B------:R-:W3:Y:S02]  /*4970*/  @!P0 SYNCS.PHASECHK.TRANS64 P0, [R0+URZ+0x48], R2 ;  /* 0x00004802000085a7 */ /* 0x000ee400080010ff */
[----:B--23--:R-:W-:Y:S05]  /*4980*/  @P0 EXIT ;  /* 0x000000000000094d */ /* 0x00cfea0003800000 */
[----:B------:R-:W-:Y:S05]  /*4990*/  BRA `(.L_x_83) ;  /* 0xfffffffc00e87947 */ /* 0x000fea000383ffff */
.L_x_74:
[----:B------:R-:W-:-:S06]  /*49a0*/  UISETP.GE.AND UP0, UPT, UR22, 0x4, UPT ;  /* 0x000000041600788c */ /* 0x000fcc000bf06270 */
[----:B------:R-:W-:-:S13]  /*49b0*/  PLOP3.LUT P0, PT, PT, PT, UP0, 0x80, 0x8 ;  /* 0x000000000008781c */ /* 0x000fda0003f0f008 */
[----:B------:R-:W-:Y:S05]  /*49c0*/  @!P0 EXIT ;  /* 0x000000000000894d */ /* 0x000fea0003800000 */
[----:B------:R-:W-:Y:S01]  /*49d0*/  BAR.SYNC.DEFER_BLOCKING 0x6, 0xa0 ;  /* 0x0182800000007b1d */ /* 0x000fe20000010000 */
[C---:B------:R-:W-:Y:S01]  /*49e0*/  IMAD.SHL.U32 R7, R69.reuse, 0x40, RZ ;  /* 0x0000004045077824 */ /* 0x040fe200078e00ff */
[----:B------:R-:W-:Y:S01]  /*49f0*/  CS2R R84, SRZ ;  /* 0x0000000000547805 */ /* 0x000fe2000001ff00 */
[C---:B------:R-:W-:Y:S01]  /*4a00*/  IMAD.SHL.U32 R4, R69.reuse, 0x20, RZ ;  /* 0x0000002045047824 */ /* 0x040fe200078e00ff */
[----:B------:R-:W-:Y:S01]  /*4a10*/  CS2R R82, SRZ ;  /* 0x0000000000527805 */ /* 0x000fe2000001ff00 */
[----:B------:R-:W-:Y:S01]  /*4a20*/  IMAD.SHL.U32 R5, R69, 0x8, RZ ;  /* 0x0000000845057824 */ /* 0x000fe200078e00ff */
[----:B------:R-:W-:Y:S01]  /*4a30*/  UMOV UR44, 0x400 ;  /* 0x00000400002c7882 */ /* 0x000fe20000000000 */
[----:B------:R-:W-:Y:S01]  /*4a40*/  LOP3.LUT R6, R7, 0x180, RZ, 0xc0, !PT ;  /* 0x0000018007067812 */ /* 0x000fe200078ec0ff */
[----:B------:R-:W-:Y:S01]  /*4a50*/  ULEA UR44, UR48, UR44, 0x18 ;  /* 0x0000002c302c7291 */ /* 0x000fe2000f8ec0ff */
[----:B------:R-:W-:Y:S01]  /*4a60*/  LOP3.LUT R4, R4, 0xc00, RZ, 0xc0, !PT ;  /* 0x00000c0004047812 */ /* 0x000fe200078ec0ff */
[----:B------:R-:W1:Y:S01]  /*4a70*/  LDC.64 R74, c[0x0][0x888] ;  /* 0x00022200ff4a7b82 */ /* 0x000e620000000a00 */
[----:B------:R-:W-:Y:S01]  /*4a80*/  LOP3.LUT R5, R6, 0x30, R5, 0xf8, !PT ;  /* 0x0000003006057812 */ /* 0x000fe200078ef805 */
[C---:B------:R-:W-:Y:S01]  /*4a90*/  IMAD.SHL.U32 R6, R69.reuse, 0x2, RZ ;  /* 0x0000000245067824 */ /* 0x040fe200078e00ff */
[--C-:B------:R-:W-:Y:S01]  /*4aa0*/  LOP3.LUT R4, R4, 0x40, R7.reuse, 0xf8, !PT ;  /* 0x0000004004047812 */ /* 0x100fe200078ef807 */
[C---:B------:R-:W-:Y:S01]  /*4ab0*/  IMAD.U32 R37, R69.reuse, 0x10000, RZ ;  /* 0x0001000045257824 */ /* 0x040fe200078e00ff */
[----:B------:R-:W-:Y:S01]  /*4ac0*/  UIADD3 UR4, UPT, UPT, UR44, 0x1200, URZ ;  /* 0x000012002c047890 */ /* 0x000fe2000fffe0ff */
[----:B------:R-:W-:Y:S01]  /*4ad0*/  IMAD.SHL.U32 R78, R69, 0x10, RZ ;  /* 0x00000010454e7824 */ /* 0x000fe200078e00ff */
[----:B------:R-:W-:Y:S01]  /*4ae0*/  LOP3.LUT R5, R5, 0x20, R6, 0x78, !PT ;  /* 0x0000002005057812 */ /* 0x000fe200078e7806 */
[----:B------:R-:W2:Y:S01]  /*4af0*/  LDC.64 R76, c[0x0][0x890] ;  /* 0x00022400ff4c7b82 */ /* 0x000ea20000000a00 */
[----:B------:R-:W-:Y:S01]  /*4b00*/  LOP3.LUT R4, R4, 0x200, R7, 0xf8, !PT ;  /* 0x0000020004047812 */ /* 0x000fe200078ef807 */
[----:B------:R-:W-:Y:S01]  /*4b10*/  IMAD.MOV.U32 R36, RZ, RZ, RZ ;  /* 0x000000ffff247224 */ /* 0x000fe200078e00ff */
[----:B------:R-:W-:Y:S01]  /*4b20*/  LOP3.LUT R37, R37, 0x600000, RZ, 0xc0, !PT ;  /* 0x0060000025257812 */ /* 0x000fe200078ec0ff */
[----:B------:R-:W-:Y:S01]  /*4b30*/  IMAD.U32 R86, RZ, RZ, UR4 ;  /* 0x00000004ff567e24 */ /* 0x000fe2000f8e00ff */
[----:B------:R-:W-:Y:S01]  /*4b40*/  LOP3.LUT R79, R4, R5, RZ, 0xfc, !PT ;  /* 0x00000005044f7212 */ /* 0x000fe200078efcff */
[----:B------:R-:W3:Y:S01]  /*4b50*/  LDS R0, [UR44+0x110] ;  /* 0x0001102cff007984 */ /* 0x000ee20008000800 */
[----:B------:R-:W-:Y:S01]  /*4b60*/  LOP3.LUT R78, R78, 0x20, RZ, 0xc0, !PT ;  /* 0x000000204e4e7812 */ /* 0x000fe200078ec0ff */
[----:B------:R-:W4:Y:S01]  /*4b70*/  LDC.64 R72, c[0x0][0x8b0] ;  /* 0x00022c00ff487b82 */ /* 0x000f220000000a00 */
[----:B------:R-:W1:Y:S01]  /*4b80*/  LDCU UR50, c[0x0][0x370] ;  /* 0x00006e00ff3277ac */ /* 0x000e620008000800 */
[----:B------:R-:W-:Y:S01]  /*4b90*/  VIADD R4, R79, UR44 ;  /* 0x0000002c4f047c36 */ /* 0x000fe20008000000 */
[----:B------:R-:W1:Y:S04]  /*4ba0*/  LDCU.64 UR62, c[0x0][0x348] ;  /* 0x00006900ff3e77ac */ /* 0x000e680008000a00 */
[----:B------:R-:W-:Y:S01]  /*4bb0*/  IADD3 R78, PT, PT, -R78, 0x200, R4 ;  /* 0x000002004e4e7810 */ /* 0x000fe20007ffe104 */
[----:B------:R-:W1:Y:S01]  /*4bc0*/  LDC.64 R70, c[0x0][0x8a8] ;  /* 0x00022a00ff467b82 */ /* 0x000e620000000a00 */
[----:B------:R-:W1:Y:S01]  /*4bd0*/  LDCU UR41, c[0x0][0xb0c] ;  /* 0x00016180ff2977ac */ /* 0x000e620008000800 */
[----:B------:R-:W1:Y:S01]  /*4be0*/  LDCU UR39, c[0x0][0xb30] ;  /* 0x00016600ff2777ac */ /* 0x000e620008000800 */
[----:B------:R-:W1:Y:S01]  /*4bf0*/  LDCU.64 UR58, c[0x0][0x888] ;  /* 0x00011100ff3a77ac */ /* 0x000e620008000a00 */
[----:B------:R-:W1:Y:S01]  /*4c00*/  LDCU.64 UR42, c[0x0][0xb28] ;  /* 0x00016500ff2a77ac */ /* 0x000e620008000a00 */
[----:B------:R-:W1:Y:S01]  /*4c10*/  LDCU.128 UR52, c[0x0][0xb10] ;  /* 0x00016200ff3477ac */ /* 0x000e620008000c00 */
[----:B------:R-:W1:Y:S01]  /*4c20*/  LDCU UR49, c[0x0][0x374] ;  /* 0x00006e80ff3177ac */ /* 0x000e620008000800 */
[----:B------:R-:W-:Y:S01]  /*4c30*/  UIADD3 UR56, UPT, UPT, UR44, 0x200, URZ ;  /* 0x000002002c387890 */ /* 0x000fe2000fffe0ff */
[----:B---3--:R-:W-:-:S11]  /*4c40*/  IMAD.IADD R37, R0, 0x1, R37 ;  /* 0x0000000100257824 */ /* 0x008fd600078e0225 */
.L_x_101:
[----:B------:R-:W-:Y:S02]  /*4c50*/  LEA R3, R82, UR44, 0x3 ;  /* 0x0000002c52037c11 */ /* 0x000fe4000f8e18ff */
[----:B------:R-:W-:Y:S02]  /*4c60*/  SHF.L.U32 R0, R84, 0x1f, RZ ;  /* 0x0000001f54007819 */ /* 0x000fe400000006ff */
[----:B-1----:R-:W-:Y:S02]  /*4c70*/  LEA R4, R82, UR44, 0x4 ;  /* 0x0000002c52047c11 */ /* 0x002fe4000f8e20ff */
[----:B------:R-:W3:Y:S02]  /*4c80*/  SYNCS.PHASECHK.TRANS64.TRYWAIT P0, [R3+URZ+0x60], R0 ;  /* 0x00006000030075a7 */ /* 0x000ee400080011ff */
[----:B--23--:R-:W-:Y:S05]  /*4c90*/  @!P0 BRA `(.L_x_84) ;  /* 0x0000002000c08947 */ /* 0x00cfea0003800000 */
.L_x_133:
[----:B------:R-:W1:Y:S01]  /*4ca0*/  LDS.128 R4, [R4+0xf0] ;  /* 0x0000f00004047984 */ /* 0x000e620000000c00 */
[----:B------:R-:W-:Y:S01]  /*4cb0*/  UISETP.GE.AND UP0, UPT, UR40, 0x1, UPT ;  /* 0x000000012800788c */ /* 0x000fe2000bf06270 */
[----:B------:R-:W-:Y:S01]  /*4cc0*/  @!PT LDS RZ, [RZ] ;  /* 0x00000000fffff984 */ /* 0x000fe20000000800 */
[----:B------:R-:W-:Y:S01]  /*4cd0*/  @!PT LDS RZ, [RZ] ;  /* 0x00000000fffff984 */ /* 0x000fe20000000800 */
[----:B------:R-:W-:Y:S01]  /*4ce0*/  @!PT LDS RZ, [RZ] ;  /* 0x00000000fffff984 */ /* 0x000fe20000000800 */
[----:B------:R-:W-:Y:S01]  /*4cf0*/  @!PT LDS RZ, [RZ] ;  /* 0x00000000fffff984 */ /* 0x000fe20000000800 */
[----:B------:R2:W-:Y:S06]  /*4d00*/  MEMBAR.ALL.CTA ;  /* 0x0000000000007992 */ /* 0x0005ec0000008000 */
[----:B--2---:R-:W2:Y:S01]  /*4d10*/  FENCE.VIEW.ASYNC.S ;  /* 0x00000000000073c6 */ /* 0x004ea20000000000 */
[----:B-1----:R-:W-:Y:S11]  /*4d20*/  LOP3.LUT P0, RZ, R6, 0x1, RZ, 0xc0, !PT ;  /* 0x0000000106ff7812 */ /* 0x002ff6000780c0ff */
[----:B------:R-:W-:Y:S02]  /*4d30*/  @!UPT UIADD3 URZ, UPT, UPT, URZ, URZ, URZ ;  /* 0x000000fffffff290 */ /* 0x000fe4000fffe0ff */
[----:B--2---:R-:W-:Y:S01]  /*4d40*/  VOTEU.ANY UP1, P0 ;  /* 0x0000000000ff7886 */ /* 0x004fe20000020100 */
[----:B------:R-:W-:Y:S01]  /*4d50*/  PLOP3.LUT P0, PT, PT, PT, UP1, 0x80, 0x8 ;  /* 0x000000000008781c */ /* 0x000fe20003f0f018 */
[----:B------:R-:W-:Y:S11]  /*4d60*/  UP2UR UR47, UPR, URZ, 0x2 ;  /* 0x00000002ff2f7883 */ /* 0x000ff60008000000 */
[----:B------:R-:W-:Y:S01]  /*4d70*/  @!UPT UIADD3 URZ, UPT, UPT, URZ, URZ, URZ ;  /* 0x000000fffffff290 */ /* 0x000fe2000fffe0ff */
[----:B---3--:R-:W-:Y:S02]  /*4d80*/  @P0 SHF.R.U32.HI R0, RZ, 0x10, R5 ;  /* 0x00000010ff000819 */ /* 0x008fe40000011605 */
        /* <DEDUP_REMOVED lines=12> */
[----:B------:R-:W2:Y:S01]  /*4e50*/  LDCU UR12, c[0x0][0xb20] ;  /* 0x00016400ff0c77ac */ /* 0x000ea20008000800 */
[----:B------:R-:W-:Y:S02]  /*4e60*/  UIMAD.WIDE.U32 UR4, UR49, UR55, URZ ;  /* 0x00000037310472a5 */ /* 0x000fe4000f8e00ff */
[----:B------:R-:W-:Y:S02]  /*4e70*/  UIMAD.WIDE.U32 UR6, UR50, UR52, URZ ;  /* 0x00000034320672a5 */ /* 0x000fe4000f8e00ff */
[----:B------:R-:W-:Y:S02]  /*4e80*/  UISETP.NE.AND UP0, UPT, UR54, 0x1, UPT ;  /* 0x000000013600788c */ /* 0x000fe4000bf05270 */
[----:B------:R-:W-:Y:S02]  /*4e90*/  UIMAD.WIDE.U32 UR8, UR37, UR55, URZ ;  /* 0x00000037250872a5 */ /* 0x000fe4000f8e00ff */
[----:B------:R-:W-:Y:S02]  /*4ea0*/  UIMAD.WIDE.U32 UR10, UR38, UR52, URZ ;  /* 0x00000034260a72a5 */ /* 0x000fe4000f8e00ff */
[----:B------:R-:W-:Y:S02]  /*4eb0*/  UISETP.NE.AND UP1, UPT, UR41, 0x1, UPT ;  /* 0x000000012900788c */ /* 0x000fe4000bf25270 */
[----:B------:R-:W-:Y:S01]  /*4ec0*/  UISETP.NE.AND UP2, UPT, UR40, 0x1, UPT ;  /* 0x000000012800788c */ /* 0x000fe2000bf45270 */
[----:B------:R-:W-:Y:S02]  /*4ed0*/  UMOV UR4, UR5 ;  /* 0x0000000500047c82 */ /* 0x000fe40008000000 */
[----:B--2---:R-:W-:Y:S03]  /*4ee0*/  USHF.R.U32.HI UR5, URZ, UR12, UR4 ;  /* 0x0000000cff057299 */ /* 0x004fe60008011604 */
[----:B------:R-:W-:Y:S02]  /*4ef0*/  UMOV UR4, UR7 ;  /* 0x0000000700047c82 */ /* 0x000fe40008000000 */
[----:B------:R-:W-:Y:S02]  /*4f00*/  USHF.R.U32.HI UR7, URZ, UR53, UR4 ;  /* 0x00000035ff077299 */ /* 0x000fe40008011604 */
[----:B------:R-:W-:Y:S02]  /*4f10*/  USEL UR4, UR49, UR5, !UP0 ;  /* 0x0000000531047287 */ /* 0x000fe4000c000000 */
[----:B------:R-:W-:Y:S01]  /*4f20*/  USEL UR7, UR50, UR7, !UP1 ;  /* 0x0000000732077287 */ /* 0x000fe2000c800000 */
[----:B------:R-:W-:Y:S01]  /*4f30*/  UMOV UR5, UR9 ;  /* 0x0000000900057c82 */ /* 0x000fe20008000000 */
[----:B------:R-:W-:Y:S02]  /*4f40*/  UIMAD.WIDE.U32 UR8, UR4, UR42, URZ ;  /* 0x0000002a040872a5 */ /* 0x000fe4000f8e00ff */
[----:B------:R-:W-:Y:S03]  /*4f50*/  USHF.R.U32.HI UR6, URZ, UR12, UR5 ;  /* 0x0000000cff067299 */ /* 0x000fe60008011605 */
[----:B------:R-:W-:Y:S01]  /*4f60*/  UMOV UR5, UR11 ;  /* 0x0000000b00057c82 */ /* 0x000fe20008000000 */
[----:B------:R-:W-:Y:S02]  /*4f70*/  UIMAD.WIDE.U32 UR10, UR7, UR42, URZ ;  /* 0x0000002a070a72a5 */ /* 0x000fe4000f8e00ff */
[----:B------:R-:W-:Y:S02]  /*4f80*/  USHF.R.U32.HI UR12, URZ, UR53, UR5 ;  /* 0x00000035ff0c7299 */ /* 0x000fe40008011605 */
[----:B------:R-:W-:Y:S01]  /*4f90*/  USEL UR6, UR37, UR6, !UP0 ;  /* 0x0000000625067287 */ /* 0x000fe2000c000000 */
[----:B------:R-:W-:Y:S02]  /*4fa0*/  UMOV UR5, UR9 ;  /* 0x0000000900057c82 */ /* 0x000fe40008000000 */
[----:B------:R-:W-:Y:S01]  /*4fb0*/  UMOV UR10, UR11 ;  /* 0x0000000b000a7c82 */ /* 0x000fe20008000000 */
[----:B------:R-:W-:Y:S02]  /*4fc0*/  @UP2 USHF.R.U32.HI UR4, URZ, UR43, UR5 ;  /* 0x0000002bff042299 */ /* 0x000fe40008011605 */
[----:B------:R-:W-:Y:S02]  /*4fd0*/  @UP2 USHF.R.U32.HI UR7, URZ, UR43, UR10 ;  /* 0x0000002bff072299 */ /* 0x000fe4000801160a */
[----:B------:R-:W-:Y:S02]  /*4fe0*/  UIMAD UR4, UR40, UR4, URZ ;  /* 0x00000004280472a4 */ /* 0x000fe4000f8e02ff */
[----:B------:R-:W-:Y:S02]  /*4ff0*/  UIMAD.WIDE.U32 UR10, UR6, UR42, URZ ;  /* 0x0000002a060a72a5 */ /* 0x000fe4000f8e00ff */
[----:B------:R-:W-:Y:S02]  /*5000*/  USEL UR5, UR38, UR12, !UP1 ;  /* 0x0000000c26057287 */ /* 0x000fe4000c800000 */
[----:B------:R-:W-:Y:S02]  /*5010*/  UIMAD UR8, UR40, UR7, URZ ;  /* 0x00000007280872a4 */ /* 0x000fe4000f8e02ff */
[----:B------:R-:W-:Y:S03]  /*5020*/  UISETP.GE.AND UP0, UPT, UR6, UR4, UPT ;  /* 0x000000040600728c */ /* 0x000fe6000bf06270 */
[----:B------:R-:W-:Y:S01]  /*5030*/  UMOV UR4, UR11 ;  /* 0x0000000b00047c82 */ /* 0x000fe20008000000 */
[----:B------:R-:W-:Y:S02]  /*5040*/  UISETP.GE.OR UP0, UPT, UR5, UR8, UP0 ;  /* 0x000000080500728c */ /* 0x000fe40008706670 */
[----:B------:R-:W-:Y:S02]  /*5050*/  USHF.R.U32.HI UR4, URZ, UR43, UR4 ;  /* 0x0000002bff047299 */ /* 0x000fe40008011604 */
[----:B------:R-:W-:Y:S02]  /*5060*/  UIMAD.WIDE.U32 UR8, UR5, UR42, URZ ;  /* 0x0000002a050872a5 */ /* 0x000fe4000f8e00ff */
[----:B------:R-:W-:Y:S02]  /*5070*/  USEL UR11, UR6, UR4, !UP2 ;  /* 0x00000004060b7287 */ /* 0x000fe4000d000000 */
[----:B------:R-:W-:Y:S02]  /*5080*/  UIADD3 UR8, UPT, UPT, -UR5, URZ, URZ ;  /* 0x000000ff05087290 */ /* 0x000fe4000fffe1ff */
[----:B------:R-:W-:Y:S01]  /*5090*/  UIADD3 UR10, UPT, UPT, -UR11, URZ, URZ ;  /* 0x000000ff0b0a7290 */ /* 0x000fe2000fffe1ff */
[----:B------:R-:W-:Y:S01]  /*50a0*/  @!UP0 UMOV UR4, UR9 ;  /* 0x0000000900048c82 */ /* 0x000fe20008000000 */
[----:B------:R-:W-:Y:S02]  /*50b0*/  UIADD3 UR9, UPT, UPT, -UR6, URZ, URZ ;  /* 0x000000ff06097290 */ /* 0x000fe4000fffe1ff */
[----:B------:R-:W-:Y:S02]  /*50c0*/  @!UP0 USHF.R.U32.HI UR4, URZ, UR43, UR4 ;  /* 0x0000002bff048299 */ /* 0x000fe40008011604 */
[----:B------:R-:W-:Y:S02]  /*50d0*/  UIMAD UR10, UR40, UR10, UR6 ;  /* 0x0000000a280a72a4 */ /* 0x000fe4000f8e0206 */
[----:B------:R-:W-:Y:S04]  /*50e0*/  @!UP0 USEL UR4, UR5, UR4, !UP2 ;  /* 0x0000000405048287 */ /* 0x000fe8000d000000 */
[----:B------:R-:W-:Y:S02]  /*50f0*/  @!UP0 UIMAD UR10, UR7, UR10, UR4 ;  /* 0x0000000a070a82a4 */ /* 0x000fe4000f8e0204 */
[----:B------:R-:W-:Y:S02]  /*5100*/  @!UP0 UIADD3 UR11, UPT, UPT, UR11, -UR4, URZ ;  /* 0x800000040b0b8290 */ /* 0x000fe4000fffe0ff */
[----:B------:R-:W-:Y:S02]  /*5110*/  UIMAD UR7, UR41, UR8, UR38 ;  /* 0x00000008290772a4 */ /* 0x000fe4000f8e0226 */
[----:B------:R-:W-:Y:S02]  /*5120*/  @!UP0 UIMAD UR6, UR11, UR40, UR5 ;  /* 0x000000280b0682a4 */ /* 0x000fe4000f8e0205 */
[----:B------:R-:W-:Y:S01]  /*5130*/  UIMAD UR4, UR54, UR9, UR37 ;  /* 0x00000009360472a4 */ /* 0x000fe2000f8e0225 */
[----:B------:R-:W-:Y:S02]  /*5140*/  @!UP0 UMOV UR5, UR10 ;  /* 0x0000000a00058c82 */ /* 0x000fe40008000000 */
[----:B------:R-:W-:Y:S02]  /*5150*/  UIMAD UR38, UR5, UR41, UR7 ;  /* 0x00000029052672a4 */ /* 0x000fe4000f8e0207 */
[----:B------:R-:W-:Y:S11]  /*5160*/  UIMAD UR37, UR6, UR54, UR4 ;  /* 0x00000036062572a4 */ /* 0x000ff6000f8e0204 */
[----:B------:R-:W-:Y:S01]  /*5170*/  @!UPT UIADD3 URZ, UPT, UPT, URZ, URZ, URZ ;  /* 0x000000fffffff290 */ /* 0x000fe2000fffe0ff */
.L_x_85:
[----:B------:R-:W-:Y:S01]  /*5180*/  UISETP.NE.AND UP0, UPT, UR39, 0x1, UPT ;  /* 0x000000012700788c */ /* 0x000fe2000bf05270 */
[----:B------:R-:W-:Y:S10]  /*5190*/  IADD3 R82, PT, PT, R82, 0x1, RZ ;  /* 0x0000000152527810 */ /* 0x000ff40007ffe0ff */
[----:B------:R-:W2:Y:S01]  /*51a0*/  @!UP0 LDCU.128 UR12, c[0x0][0xb10] ;  /* 0x00016200ff0c87ac */ /* 0x000ea20008000c00 */
[----:B------:R-:W3:Y:S01]  /*51b0*/  @!UP0 LDCU UR5, c[0x0][0xb0c] ;  /* 0x00016180ff0587ac */ /* 0x000ee20008000800 */
[----:B------:R-:W4:Y:S01]  /*51c0*/  @!UP0 LDCU UR10, c[0x0][0xb20] ;  /* 0x00016400ff0a87ac */ /* 0x000f220008000800 */
[----:B--2---:R-:W-:Y:S02]  /*51d0*/  UIMAD.WIDE.U32 UR8, UR38, UR12, URZ ;  /* 0x0000000c260872a5 */ /* 0x004fe4000f8e00ff */
[----:B------:R-:W-:Y:S02]  /*51e0*/  UIMAD.WIDE.U32 UR6, UR37, UR15, URZ ;  /* 0x0000000f250672a5 */ /* 0x000fe4000f8e00ff */
[----:B------:R-:W-:Y:S03]  /*51f0*/  @!UP0 UISETP.NE.AND UP1, UPT, UR14, 0x1, UPT ;  /* 0x000000010e00888c */ /* 0x000fe6000bf25270 */
[----:B------:R-:W-:Y:S01]  /*5200*/  @!UP0 UMOV UR4, UR9 ;  /* 0x0000000900048c82 */ /* 0x000fe20008000000 */
[----:B---3--:R-:W-:Y:S02]  /*5210*/  @!UP0 UISETP.NE.AND UP2, UPT, UR5, 0x1, UPT ;  /* 0x000000010500888c */ /* 0x008fe4000bf45270 */
[----:B------:R-:W-:Y:S01]  /*5220*/  @!UP0 USHF.R.U32.HI UR4, URZ, UR13, UR4 ;  /* 0x0000000dff048299 */ /* 0x000fe20008011604 */
[----:B------:R-:W-:Y:S02]  /*5230*/  @!UP0 UMOV UR6, UR7 ;  /* 0x0000000700068c82 */ /* 0x000fe40008000000 */
[----:B----4-:R-:W-:Y:S02]  /*5240*/  @!UP0 USHF.R.U32.HI UR6, URZ, UR10, UR6 ;  /* 0x0000000aff068299 */ /* 0x010fe40008011606 */
[----:B------:R-:W-:Y:S02]  /*5250*/  @!UP0 USEL UR7, UR38, UR4, !UP2 ;  /* 0x0000000426078287 */ /* 0x000fe4000d000000 */
[----:B------:R-:W-:Y:S04]  /*5260*/  @!UP0 USEL UR6, UR37, UR6, !UP1 ;  /* 0x0000000625068287 */ /* 0x000fe8000c800000 */
[----:B------:R-:W-:Y:S02]  /*5270*/  @!UP0 UIADD3 UR4, UPT, UPT, -UR7, UR6, URZ ;  /* 0x0000000607048290 */ /* 0x000fe4000fffe1ff */
[----:B------:R-:W-:Y:S02]  /*5280*/  @!UP0 UIADD3 UR6, UPT, UPT, UR7, -UR6, URZ ;  /* 0x8000000607068290 */ /* 0x000fe4000fffe0ff */
[----:B------:R-:W-:Y:S02]  /*5290*/  @!UP0 UIMAD UR38, UR4, UR5, UR38 ;  /* 0x00000005042682a4 */ /* 0x000fe4000f8e0226 */
[----:B------:R-:W-:Y:S02]  /*52a0*/  @!UP0 UIMAD UR37, UR6, UR14, UR37 ;  /* 0x0000000e062582a4 */ /* 0x000fe4000f8e0225 */
[----:B------:R-:W-:Y:S09]  /*52b0*/  ULOP3.LUT UP0, URZ, UR56, 0x1b0, URZ, 0xc0, !UPT ;  /* 0x000001b038ff7892 */ /* 0x000ff2000f80c0ff */
[----:B------:R-:W-:Y:S05]  /*52c0*/  BRA.U !UP0, `(.L_x_86) ;  /* 0x0000000108407547 */ /* 0x000fea000b800000 */
[----:B------:R-:W2:Y:S01]  /*52d0*/  LDCU.64 UR8, c[0x4][0x80] ;  /* 0x01001000ff0877ac */ /* 0x000ea20008000a00 */
[----:B------:R-:W-:Y:S01]  /*52e0*/  MOV R3, 0x0 ;  /* 0x0000000000037802 */ /* 0x000fe20000000f00 */
[----:B------:R-:W-:Y:S02]  /*52f0*/  HFMA2 R12, -RZ, RZ, 0, 5.9604644775390625e-08 ;  /* 0x00000001ff0c7431 */ /* 0x000fe400000001ff */
[----:B------:R-:W-:Y:S02]  /*5300*/  IMAD.MOV.U32 R8, RZ, RZ, 0x70 ;  /* 0x00000070ff087424 */ /* 0x000fe400078e00ff */
[----:B------:R-:W-:Y:S01]  /*5310*/  IMAD.MOV.U32 R13, RZ, RZ, RZ ;  /* 0x000000ffff0d7224 */ /* 0x000fe200078e00ff */
[----:B------:R-:W3:Y:S01]  /*5320*/  LDCU.64 UR6, c[0x4][0x88] ;  /* 0x01001100ff0677ac */ /* 0x000ee20008000a00 */
[----:B------:R-:W4:Y:S01]  /*5330*/  LDC.64 R2, c[0x4][R3] ;  /* 0x0100000003027b82 */ /* 0x000f220000000a00 */
[----:B------:R-:W1:Y:S01]  /*5340*/  LDCU.64 UR4, c[0x4][0x8] ;  /* 0x01000100ff0477ac */ /* 0x000e620008000a00 */
[----:B--2---:R-:W-:Y:S01]  /*5350*/  MOV R5, UR9 ;  /* 0x0000000900057c02 */ /* 0x004fe20008000f00 */
[----:B------:R-:W-:Y:S01]  /*5360*/  IMAD.U32 R4, RZ, RZ, UR8 ;  /* 0x00000008ff047e24 */ /* 0x000fe2000f8e00ff */
[----:B---3--:R-:W-:Y:S01]  /*5370*/  MOV R7, UR7 ;  /* 0x0000000700077c02 */ /* 0x008fe20008000f00 */
[----:B------:R-:W-:Y:S01]  /*5380*/  IMAD.U32 R6, RZ, RZ, UR6 ;  /* 0x00000006ff067e24 */ /* 0x000fe2000f8e00ff */
[----:B-1----:R-:W-:Y:S01]  /*5390*/  MOV R11, UR5 ;  /* 0x00000005000b7c02 */ /* 0x002fe20008000f00 */
[----:B------:R-:W-:Y:S02]  /*53a0*/  IMAD.U32 R10, RZ, RZ, UR4 ;  /* 0x00000004ff0a7e24 */ /* 0x000fe4000f8e00ff */
[----:B------:R-:W-:Y:S07]  /*53b0*/  LEPC R20, `(.L_x_86) ;  /* 0x000000001014794e */ /* 0x000fee0000000000 */
[----:B----45:R-:W-:Y:S05]  /*53c0*/  CALL.ABS.NOINC R2 ;  /* 0x0000000002007343 */ /* 0x030fea0003c00000 */
.L_x_86:
[----:B------:R-:W-:Y:S01]  /*53d0*/  LOP3.LUT P0, RZ, R86, 0x1b0, RZ, 0xc0, !PT ;  /* 0x000001b056ff7812 */ /* 0x000fe2000780c0ff */
[----:B------:R-:W-:Y:S11]  /*53e0*/  BSSY.RECONVERGENT B6, `(.L_x_87) ;  /* 0x0000013000067945 */ /* 0x000ff60003800200 */
[----:B------:R-:W-:Y:S01]  /*53f0*/  @!UPT UIADD3 URZ, UPT, UPT, URZ, URZ, URZ ;  /* 0x000000fffffff290 */ /* 0x000fe2000fffe0ff */
[----:B------:R-:W-:Y:S05]  /*5400*/  @!P0 BRA `(.L_x_88) ;  /* 0x0000000000408947 */ /* 0x000fea0003800000 */
        /* <DEDUP_REMOVED lines=16> */
.L_x_88:
[----:B------:R-:W-:Y:S05]  /*5510*/  BSYNC.RECONVERGENT B6 ;  /* 0x0000000000067941 */ /* 0x000fea0003800200 */
.L_x_87:
[----:B------:R-:W-:Y:S01]  /*5520*/  ISETP.NE.U32.AND P3, PT, R76, RZ, PT ;  /* 0x000000ff4c00720c */ /* 0x000fe20003f65070 */
[----:B------:R-:W-:Y:S01]  /*5530*/  UISETP.NE.AND UP1, UPT, UR61, URZ, UPT ;  /* 0x000000ff3d00728c */ /* 0x000fe2000bf25270 */
[----:B------:R-:W-:Y:S02]  /*5540*/  ISETP.NE.U32.AND P4, PT, R72, RZ, PT ;  /* 0x000000ff4800720c */ /* 0x000fe40003f85070 */
[----:B------:R-:W-:Y:S02]  /*5550*/  ISETP.NE.AND.EX P3, PT, R77, RZ, PT, P3 ;  /* 0x000000ff4d00720c */ /* 0x000fe40003f65330 */
[----:B------:R-:W-:Y:S02]  /*5560*/  PLOP3.LUT P1, PT, PT, PT, PT, 0x8, 0x80 ;  /* 0x000000000080781c */ /* 0x000fe40003f2e170 */
[----:B------:R-:W-:Y:S02]  /*5570*/  PLOP3.LUT P0, PT, PT, PT, UP1, 0x80, 0x8 ;  /* 0x000000000008781c */ /* 0x000fe40003f0f018 */
[----:B------:R-:W-:Y:S02]  /*5580*/  ISETP.NE.AND.EX P4, PT, R73, RZ, PT, P4 ;  /* 0x000000ff4900720c */ /* 0x000fe40003f85340 */
[----:B------:R-:W2:Y:S09]  /*5590*/  @UP1 LDCU.64 UR4, c[0x0][0x888] ;  /* 0x00011100ff0417ac */ /* 0x000eb20008000a00 */
[----:B------:R-:W-:Y:S01]  /*55a0*/  @P0 PLOP3.LUT P1, PT, P3, PT, PT, 0x80, 0x8 ;  /* 0x000000000008081c */ /* 0x000fe20001f2f070 */
[----:B--2---:R-:W-:Y:S04]  /*55b0*/  @UP1 UISETP.NE.U32.AND UP0, UPT, UR4, URZ, UPT ;  /* 0x000000ff0400128c */ /* 0x004fe8000bf05070 */
[----:B------:R-:W-:Y:S04]  /*55c0*/  @UP1 UISETP.NE.AND.EX UP0, UPT, UR5, URZ, UPT, UP0 ;  /* 0x000000ff0500128c */ /* 0x000fe8000bf05300 */
[----:B------:R-:W-:Y:S01]  /*55d0*/  @UP1 USEL UR4, URZ, 0xffffffff, UP0 ;  /* 0xffffffffff041887 */ /* 0x000fe20008000000 */
[----:B------:R-:W-:Y:S11]  /*55e0*/  @!P3 BRA `(.L_x_89) ;  /* 0x000000000030b947 */ /* 0x000ff60003800000 */
        /* <DEDUP_REMOVED lines=12> */
.L_x_89:
[----:B------:R-:W-:Y:S05]  /*56b0*/  @!P4 BRA `(.L_x_90) ;  /* 0x000000000024c947 */ /* 0x000fea0003800000 */
[----:B------:R-:W-:Y:S01]  /*56c0*/  ISETP.NE.U32.AND P2, PT, R70, RZ, PT ;  /* 0x000000ff4600720c */ /* 0x000fe20003f45070 */
[----:B------:R-:W2:Y:S03]  /*56d0*/  LDCU.64 UR6, c[0x0][0x358] ;  /* 0x00006b00ff0677ac */ /* 0x000ea60008000a00 */
[----:B------:R-:W-:Y:S11]  /*56e0*/  ISETP.NE.AND.EX P2, PT, R71, RZ, PT, P2 ;  /* 0x000000ff4700720c */ /* 0x000ff60003f45320 */
[----:B------:R-:W-:Y:S02]  /*56f0*/  @!UPT UIADD3 URZ, UPT, UPT, URZ, URZ, URZ ;  /* 0x000000fffffff290 */ /* 0x000fe4000fffe0ff */
[----:B------:R-:W4:Y:S01]  /*5700*/  @P2 LDC.64 R2, c[0x0][0x8a8] ;  /* 0x00022a00ff022b82 */ /* 0x000f220000000a00 */
[----:B-1----:R-:W-:Y:S04]  /*5710*/  @P2 IMAD R0, R72, UR36, RZ ;  /* 0x0000002448002c24 */ /* 0x002fe8000f8e02ff */
[----:B----4-:R-:W-:Y:S05]  /*5720*/  @P2 IMAD.WIDE R2, R0, 0x4, R2 ;  /* 0x0000000400022825 */ /* 0x010fea00078e0202 */
[----:B--2--5:R2:W5:Y:S02]  /*5730*/  @P2 LDG.E R38, desc[UR6][R2.64] ;  /* 0x0000000602262981 */ /* 0x024564000c1e1900 */
[----:B--2---:R-:W4:Y:S02]  /*5740*/  @!P2 LDC R38, c[0x0][0x8a0] ;  /* 0x00022800ff26ab82 */ /* 0x004f240000000800 */
.L_x_90:
[----:B---3-5:R-:W-:Y:S01]  /*5750*/  @P0 ISETP.NE.AND P4, PT, R39, RZ, PT ;  /* 0x000000ff2700020c */ /* 0x028fe20003f85270 */
[----:B-1----:R-:W-:Y:S01]  /*5760*/  IMAD.U32 R0, RZ, RZ, UR4 ;  /* 0x00000004ff007e24 */ /* 0x002fe2000f8e00ff */
[----:B------:R-:W-:Y:S01]  /*5770*/  @P0 LOP3.LUT P2, RZ, R80, 0xff, RZ, 0xc0, !PT ;  /* 0x000000ff50ff0812 */ /* 0x000fe2000784c0ff */
[----:B------:R-:W-:Y:S01]  /*5780*/  BSSY B1, `(.L_x_91) ;  /* 0x0000039000017945 */ /* 0x000fe20003800000 */
[----:B------:R-:W-:Y:S02]  /*5790*/  @P0 SEL R2, RZ, 0xffffffff, P4 ;  /* 0xffffffffff020807 */ /* 0x000fe40002000000 */
[----:B------:R-:W-:Y:S02]  /*57a0*/  CS2R R46, SRZ ;  /* 0x00000000002e7805 */ /* 0x000fe4000001ff00 */
[----:B------:R-:W-:Y:S02]  /*57b0*/  LEA R16, R36, UR44, 0x3 ;  /* 0x0000002c24107c11 */ /* 0x000fe4000f8e18ff */
[----:B------:R-:W-:Y:S02]  /*57c0*/  CS2R R44, SRZ ;  /* 0x00000000002c7805 */ /* 0x000fe4000001ff00 */
[----:B------:R-:W-:Y:S02]  /*57d0*/  @P1 SEL R2, R0, R2, !P2 ;  /* 0x0000000200021207 */ /* 0x000fe40005000000 */
[----:B------:R-:W-:Y:S02]  /*57e0*/  CS2R R42, SRZ ;  /* 0x00000000002a7805 */ /* 0x000fe4000001ff00 */
[----:B------:R-:W-:Y:S02]  /*57f0*/  SHF.L.U32 R3, R85, 0x1f, RZ ;  /* 0x0000001f55037819 */ /* 0x000fe400000006ff */
[----:B------:R-:W-:Y:S02]  /*5800*/  CS2R R40, SRZ ;  /* 0x0000000000287805 */ /* 0x000fe4000001ff00 */
[----:B------:R-:W-:Y:S02]  /*5810*/  @P0 LOP3.LUT R2, R2, 0x1, RZ, 0xc0, !PT ;  /* 0x0000000102020812 */ /* 0x000fe400078ec0ff */
[----:B------:R-:W-:Y:S02]  /*5820*/  PLOP3.LUT P5, PT, PT, PT, PT, 0x8, 0x80 ;  /* 0x000000000080781c */ /* 0x000fe40003fae170 */
[----:B------:R-:W-:Y:S02]  /*5830*/  ISETP.NE.U32.OR P1, PT, R2, 0x1, !P0 ;  /* 0x000000010200780c */ /* 0x000fe40004725470 */
[----:B------:R-:W-:Y:S11]  /*5840*/  LEA.HI R2, R36, R36, RZ, 0x1 ;  /* 0x0000002424027211 */ /* 0x000ff600078f08ff */
[----:B------:R-:W-:Y:S04]  /*5850*/  @P1 SHF.L.U32 R0, R83, 0x1f, RZ ;  /* 0x0000001f53001819 */ /* 0x000fe800000006ff */
[----:B------:R1:W2:Y:S01]  /*5860*/  @P1 SYNCS.PHASECHK.TRANS64.TRYWAIT P0, [UR44+0x40], R0 ;  /* 0x00004000ff0015a7 */ /* 0x0002a2000800112c */
[----:B------:R3:W3:Y:S01]  /*5870*/  SYNCS.PHASECHK.TRANS64.TRYWAIT P4, [R16+URZ+0x80], R3 ;  /* 0x00008003100075a7 */ /* 0x0006e200080811ff */
[C---:B-1----:R-:W-:Y:S01]  /*5880*/  IMAD.SHL.U32 R0, R2.reuse, 0x20, RZ ;  /* 0x0000002002007824 */ /* 0x042fe200078e00ff */
[----:B------:R-:W-:Y:S04]  /*5890*/  LOP3.LUT R2, R2, 0xffe, RZ, 0xc0, !PT ;  /* 0x00000ffe02027812 */ /* 0x000fe800078ec0ff */
[----:B------:R-:W-:Y:S01]  /*58a0*/  LOP3.LUT R0, R0, 0xffffffc0, RZ, 0xc0, !PT ;  /* 0xffffffc000007812 */ /* 0x000fe200078ec0ff */
[----:B------:R-:W-:Y:S04]  /*58b0*/  IMAD.IADD R2, R36, 0x1, -R2 ;  /* 0x0000000124027824 */ /* 0x000fe800078e0a02 */
[----:B------:R-:W-:Y:S04]  /*58c0*/  IMAD.IADD R0, R37, 0x1, R0 ;  /* 0x0000000125007824 */ /* 0x000fe800078e0200 */
[----:B------:R-:W-:Y:S01]  /*58d0*/  IMAD R2, R2, 0x100000, R0 ;  /* 0x0010000002027824 */ /* 0x000fe200078e0200 */
[----:B--2---:R-:W-:Y:S01]  /*58e0*/  @P1 PLOP3.LUT P5, PT, P0, PT, PT, 0x8, 0x80 ;  /* 0x000000000080181c */ /* 0x004fe200007ae170 */
[----:B------:R-:W-:Y:S01]  /*58f0*/  @!UPT UIADD3 URZ, UPT, UPT, URZ, URZ, URZ ;  /* 0x000000fffffff290 */ /* 0x000fe2000fffe0ff */
[----:B---3--:R-:W-:Y:S11]  /*5900*/  @!P1 BRA `(.L_x_92) ;  /* 0x0000000000809947 */ /* 0x008ff60003800000 */
[----:B------:R-:W-:Y:S01]  /*5910*/  ISETP.NE.U32.AND P0, PT, RZ, UR58, PT ;  /* 0x0000003aff007c0c */ /* 0x000fe2000bf05070 */
[----:B------:R-:W-:Y:S01]  /*5920*/  BSSY B0, `(.L_x_93) ;  /* 0x0000012000007945 */ /* 0x000fe20003800000 */
[----:B------:R-:W-:Y:S02]  /*5930*/  ISETP.NE.AND P2, PT, R39, RZ, PT ;  /* 0x000000ff2700720c */ /* 0x000fe40003f45270 */
[----:B------:R-:W-:Y:S02]  /*5940*/  CS2R R42, SRZ ;  /* 0x00000000002a7805 */ /* 0x000fe4000001ff00 */
[----:B------:R-:W-:Y:S02]  /*5950*/  ISETP.NE.AND.EX P0, PT, RZ, UR59, PT, P0 ;  /* 0x0000003bff007c0c */ /* 0x000fe4000bf05300 */
[----:B------:R-:W-:Y:S02]  /*5960*/  CS2R R40, SRZ ;  /* 0x0000000000287805 */ /* 0x000fe4000001ff00 */
[----:B------:R-:W-:Y:S02]  /*5970*/  LOP3.LUT P1, RZ, R80, 0xff, RZ, 0xc0, !PT ;  /* 0x000000ff50ff7812 */ /* 0x000fe4000782c0ff */
[----:B------:R-:W-:Y:S02]  /*5980*/  CS2R R46, SRZ ;  /* 0x00000000002e7805 */ /* 0x000fe4000001ff00 */
[----:B------:R-:W-:Y:S02]  /*5990*/  SEL R0, RZ, 0xffffffff, P2 ;  /* 0xffffffffff007807 */ /* 0x000fe40001000000 */
[----:B------:R-:W-:Y:S02]  /*59a0*/  CS2R R44, SRZ ;  /* 0x00000000002c7805 */ /* 0x000fe4000001ff00 */
[----:B------:R-:W-:Y:S04]  /*59b0*/  SEL R4, RZ, 0xffffffff, P0 ;  /* 0xffffffffff047807 */ /* 0x000fe80000000000 */
[----:B------:R-:W-:Y:S04]  /*59c0*/  @P3 SEL R0, R4, R0, !P1 ;  /* 0x0000000004003207 */ /* 0x000fe80004800000 */
[----:B------:R-:W-:Y:S04]  /*59d0*/  LOP3.LUT R0, R0, 0x1, RZ, 0xc0, !PT ;  /* 0x0000000100007812 */ /* 0x000fe800078ec0ff */
[----:B------:R-:W-:Y:S01]  /*59e0*/  ISETP.NE.U32.AND P0, PT, R0, 0x1, PT ;  /* 0x000000010000780c */ /* 0x000fe20003f05070 */
[----:B------:R-:W-:Y:S01]  /*59f0*/  @!UPT UIADD3 URZ, UPT, UPT, URZ, URZ, URZ ;  /* 0x000000fffffff290 */ /* 0x000fe2000fffe0ff */
[----:B------:R-:W-:Y:S11]  /*5a00*/  @!P5 BRA `(.L_x_94) ;  /* 0x00000000000cd947 */ /* 0x000ff60003800000 */
[----:B------:R-:W-:Y:S04]  /*5a10*/  SHF.L.U32 R4, R83, 0x1f, RZ ;  /* 0x0000001f53047819 */ /* 0x000fe800000006ff */
[----:B------:R-:W1:Y:S02]  /*5a20*/  SYNCS.PHASECHK.TRANS64.TRYWAIT P1, [UR44+0x40], R4 ;  /* 0x00004004ff0075a7 */ /* 0x000e64000802112c */
[----:B-1----:R-:W-:Y:S05]  /*5a30*/  @!P1 BRA `(.L_x_95) ;  /* 0x00000014006c9947 */ /* 0x002fea0003800000 */
.L_x_94:
[----:B------:R-:W-:Y:S05]  /*5a40*/  BSYNC B0 ;  /* 0x0000000000007941 */ /* 0x000fea0003800000 */
.L_x_93:
[----:B------:R2:W3:Y:S01]  /*5a50*/  @P0 LDS.128 R40, [R79+UR44+0x200] ;  /* 0x0002002c4f280984 */ /* 0x0004e20008000c00 */
[----:B------:R-:W-:Y:S01]  /*5a60*/  UIADD3 UR4, UPT, UPT, UR44, 0x48, URZ ;  /* 0x000000482c047890 */ /* 0x000fe2000fffe0ff */
[----:B------:R-:W-:Y:S02]  /*5a70*/  LOP3.LUT R83, R83, 0x1, RZ, 0x3c, !PT ;  /* 0x0000000153537812 */ /* 0x000fe400078e3cff */
[----:B------:R2:W1:Y:S01]  /*5a80*/  @P0 LDS.128 R44, [R78+0x10] ;  /* 0x000010004e2c0984 */ /* 0x0004620000000c00 */
[----:B------:R-:W-:Y:S01]  /*5a90*/  UPRMT UR4, UR48, 0x654, UR4 ;  /* 0x0000065430047896 */ /* 0x000fe20008000004 */
[----:B------:R-:W-:Y:S01]  /*5aa0*/  @!PT LDS RZ, [RZ] ;  /* 0x00000000fffff984 */ /* 0x000fe20000000800 */
[----:B------:R-:W-:Y:S01]  /*5ab0*/  @!PT LDS RZ, [RZ] ;  /* 0x00000000fffff984 */ /* 0x000fe20000000800 */
[----:B------:R-:W-:Y:S01]  /*5ac0*/  @!PT LDS RZ, [RZ] ;  /* 0x00000000fffff984 */ /* 0x000fe20000000800 */
[----:B------:R-:W-:Y:S01]  /*5ad0*/  @!PT LDS RZ, [RZ] ;  /* 0x00000000fffff984 */ /* 0x000fe20000000800 */
[----:B------:R5:W-:Y:S06]  /*5ae0*/  MEMBAR.ALL.CTA ;  /* 0x0000000000007992 */ /* 0x000bec0000008000 */
[----:B-----5:R-:W5:Y:S02]  /*5af0*/  FENCE.VIEW.ASYNC.S ;  /* 0x00000000000073c6 */ /* 0x020f640000000000 */
[----:B-----5:R-:W-:Y:S03]  /*5b00*/  SYNCS.ARRIVE.TRANS64.RED.A1T0 RZ, [UR4], RZ ;  /* 0x000000ffffff79a7 */ /* 0x020fe60008100404 */
.L_x_92:
[----:B------:R-:W-:Y:S05]  /*5b10*/  BSYNC B1 ;  /* 0x0000000000017941 */ /* 0x000fea0003800000 */
.L_x_91:
[----:B-1----:R-:W-:Y:S04]  /*5b20*/  SHF.R.U32.HI R0, RZ, 0x15, R2 ;  /* 0x00000015ff007819 */ /* 0x002fe80000011602 */
[----:B------:R-:W-:Y:S01]  /*5b30*/  LOP3.LUT P0, RZ, R0, 0x3, R81, 0x48, !PT ;  /* 0x0000000300ff7812 */ /* 0x000fe20007804851 */
[----:B------:R-:W-:Y:S01]  /*5b40*/  @!UPT UIADD3 URZ, UPT, UPT, URZ, URZ, URZ ;  /* 0x000000fffffff290 */ /* 0x000fe2000fffe0ff */
[----:B------:R-:W-:Y:S11]  /*5b50*/  @P4 BRA `(.L_x_96) ;  /* 0x0000000000084947 */ /* 0x000ff60003800000 */
[----:B------:R-:W1:Y:S02]  /*5b60*/  SYNCS.PHASECHK.TRANS64.TRYWAIT P1, [R16+URZ+0x80], R3 ;  /* 0x00008003100075a7 */ /* 0x000e6400080211ff */
[----:B-1----:R-:W-:Y:S05]  /*5b70*/  @!P1 BRA `(.L_x_97) ;  /* 0x0000001400349947 */ /* 0x002fea0003800000 */
.L_x_96:
[----:B------:R-:W-:Y:S05]  /*5b80*/  @!P0 BRA `(.L_x_98) ;  /* 0x0000000000408947 */ /* 0x000fea0003800000 */
[----:B------:R-:W1:Y:S01]  /*5b90*/  LDCU.64 UR8, c[0x4][0x70] ;  /* 0x01000e00ff0877ac */ /* 0x000e620008000a00 */
[----:B------:R-:W-:Y:S01]  /*5ba0*/  MOV R15, 0x0 ;  /* 0x00000000000f7802 */ /* 0x000fe20000000f00 */
[----:B------:R-:W-:Y:S02]  /*5bb0*/  HFMA2 R12, -RZ, RZ, 0, 5.9604644775390625e-08 ;  /* 0x00000001ff0c7431 */ /* 0x000fe400000001ff */
[----:B------:R-:W-:Y:S02]  /*5bc0*/  IMAD.MOV.U32 R8, RZ, RZ, 0x192 ;  /* 0x00000192ff087424 */ /* 0x000fe400078e00ff */
[----:B------:R-:W-:Y:S01]  /*5bd0*/  IMAD.MOV.U32 R13, RZ, RZ, RZ ;  /* 0x000000ffff0d7224 */ /* 0x000fe200078e00ff */
[----:B------:R-:W5:Y:S01]  /*5be0*/  LDCU.64 UR6, c[0x4][0x78] ;  /* 0x01000f00ff0677ac */ /* 0x000f620008000a00 */
[----:B------:R-:W2:Y:S01]  /*5bf0*/  LDC.64 R14, c[0x4][R15] ;  /* 0x010000000f0e7b82 */ /* 0x000ea20000000a00 */
[----:B------:R-:W3:Y:S01]  /*5c00*/  LDCU.64 UR4, c[0x4][0x10] ;  /* 0x01000200ff0477ac */ /* 0x000ee20008000a00 */
[----:B-1----:R-:W-:Y:S01]  /*5c10*/  MOV R5, UR9 ;  /* 0x0000000900057c02 */ /* 0x002fe20008000f00 */
[----:B------:R-:W-:Y:S01]  /*5c20*/  IMAD.U32 R4, RZ, RZ, UR8 ;  /* 0x00000008ff047e24 */ /* 0x000fe2000f8e00ff */
[----:B-----5:R-:W-:Y:S01]  /*5c30*/  MOV R7, UR7 ;  /* 0x0000000700077c02 */ /* 0x020fe20008000f00 */
[----:B------:R-:W-:Y:S01]  /*5c40*/  IMAD.U32 R6, RZ, RZ, UR6 ;  /* 0x00000006ff067e24 */ /* 0x000fe2000f8e00ff */
[----:B---3--:R-:W-:Y:S01]  /*5c50*/  MOV R11, UR5 ;  /* 0x00000005000b7c02 */ /* 0x008fe20008000f00 */
[----:B------:R-:W-:Y:S02]  /*5c60*/  IMAD.U32 R10, RZ, RZ, UR4 ;  /* 0x00000004ff0a7e24 */ /* 0x000fe4000f8e00ff */
[----:B------:R-:W-:Y:S07]  /*5c70*/  LEPC R20, `(.L_x_98) ;  /* 0x000000001014794e */ /* 0x000fee0000000000 */
[----:B--2-4-:R-:W-:Y:S05]  /*5c80*/  CALL.ABS.NOINC R14 ;  /* 0x000000000e007343 */ /* 0x014fea0003c00000 */
.L_x_98:
[----:B------:R-:W-:Y:S01]  /*5c90*/  LOP3.LUT P0, RZ, R69, 0x60, RZ, 0xc0, !PT ;  /* 0x0000006045ff7812 */ /* 0x000fe2000780c0ff */
[----:B------:R-:W-:Y:S05]  /*5ca0*/  WARPSYNC.ALL ;  /* 0x0000000000007948 */ /* 0x000fea0003800000 */
[----:B---3--:R-:W-:Y:S01]  /*5cb0*/  IMAD.SHL.U32 R66, R41, 0x100, RZ ;  /* 0x0000010029427824 */ /* 0x008fe200078e00ff */
[----:B------:R-:W-:Y:S01]  /*5cc0*/  R2UR UR4, R2 ;  /* 0x00000000020472ca */ /* 0x000fe200000e0000 */
[----:B------:R-:W-:Y:S01]  /*5cd0*/  IMAD.SHL.U32 R60, R43, 0x100, RZ ;  /* 0x000001002b3c7824 */ /* 0x000fe200078e00ff */
[----:B------:R-:W-:Y:S01]  /*5ce0*/  R2UR UR5, R16 ;  /* 0x00000000100572ca */ /* 0x000fe200000e0000 */
[----:B------:R-:W-:Y:S01]  /*5cf0*/  IMAD.SHL.U32 R48, R47, 0x100, RZ ;  /* 0x000001002f307824 */ /* 0x000fe200078e00ff */
[C---:B------:R-:W-:Y:S01]  /*5d00*/  SHF.L.U32 R2, R40.reuse, 0x10, RZ ;  /* 0x0000001028027819 */ /* 0x040fe200000006ff */
[----:B------:R-:W-:Y:S01]  /*5d10*/  IMAD.SHL.U32 R54, R45, 0x100, RZ ;  /* 0x000001002d367824 */ /* 0x000fe200078e00ff */
[C---:B------:R-:W-:Y:S01]  /*5d20*/  PRMT R0, R40.reuse, 0x8880, RZ ;  /* 0x0000888028007816 */ /* 0x040fe200000000ff */
[----:B------:R-:W-:Y:S01]  /*5d30*/  BSSY.RECONVERGENT B0, `(.L_x_99) ;  /* 0x000009f000007945 */ /* 0x000fe20003800200 */
[----:B------:R-:W-:Y:S02]  /*5d40*/  SHF.L.U32 R3, R40, 0x8, RZ ;  /* 0x0000000828037819 */ /* 0x000fe400000006ff */
[----:B------:R-:W-:Y:S02]  /*5d50*/  SHF.R.S32.HI R2, RZ, 0x18, R2 ;  /* 0x00000018ff027819 */ /* 0x000fe40000011402 */
[----:B------:R-:W-:Y:S01]  /*5d60*/  PRMT R68, R41, 0x8880, RZ ;  /* 0x0000888029447816 */ /* 0x000fe200000000ff */
[----:B------:R-:W-:Y:S01]  /*5d70*/  LDTM.16dp32bit_t0_t15.x32 R4, tmem[UR4] ;  /* 0x00000004000479ee */ /* 0x000fe20008a80000 */
[----:B------:R-:W1:Y:S01]  /*5d80*/  LDTM.16dp32bit_t16_t31.x32 R4, tmem[UR4+0x20] ;  /* 0x00002004000479ee */ /* 0x000e620008aa0000 */
[----:B------:R-:W-:Y:S01]  /*5d90*/  NOP ;  /* 0x0000000000007918 */ /* 0x000fe20000000000 */
[----:B------:R-:W-:Y:S01]  /*5da0*/  UIADD3 UR4, UPT, UPT, UR5, 0xa0, URZ ;  /* 0x000000a005047890 */ /* 0x000fe2000fffe0ff */
[----:B------:R-:W-:Y:S02]  /*5db0*/  SHF.R.S32.HI R40, RZ, 0x18, R40 ;  /* 0x00000018ff287819 */ /* 0x000fe40000011428 */
[C---:B------:R-:W-:Y:S01]  /*5dc0*/  PRMT R65, R42.reuse, 0x8880, RZ ;  /* 0x000088802a417816 */ /* 0x040fe200000000ff */
[----:B------:R-:W-:Y:S01]  /*5dd0*/  UPRMT UR4, UR48, 0x654, UR4 ;  /* 0x0000065430047896 */ /* 0x000fe20008000004 */
[C---:B------:R-:W-:Y:S02]  /*5de0*/  SHF.L.U32 R64, R42.reuse, 0x10, RZ ;  /* 0x000000102a407819 */ /* 0x040fe400000006ff */
[----:B------:R-:W-:Y:S02]  /*5df0*/  SHF.L.U32 R63, R42, 0x8, RZ ;  /* 0x000000082a3f7819 */ /* 0x000fe400000006ff */
[----:B------:R-:W-:Y:S02]  /*5e00*/  SHF.R.S32.HI R42, RZ, 0x18, R42 ;  /* 0x00000018ff2a7819 */ /* 0x000fe4000001142a */
[C---:B------:R-:W-:Y:S02]  /*5e10*/  PRMT R62, R43.reuse, 0x8880, RZ ;  /* 0x000088802b3e7816 */ /* 0x040fe400000000ff */
[----:B-1----:R-:W-:Y:S01]  /*5e20*/  SYNCS.ARRIVE.TRANS64.RED.A1T0 RZ, [UR4], RZ ;  /* 0x000000ffffff79a7 */ /* 0x002fe20008100404 */
[----:B------:R-:W-:Y:S02]  /*5e30*/  SHF.L.U32 R61, R43, 0x10, RZ ;  /* 0x000000102b3d7819 */ /* 0x000fe400000006ff */
[----:B------:R-:W-:Y:S02]  /*5e40*/  SHF.R.S32.HI R43, RZ, 0x18, R43 ;  /* 0x00000018ff2b7819 */ /* 0x000fe4000001142b */
[----:B------:R-:W-:Y:S02]  /*5e50*/  SHF.L.U32 R51, R46, 0x8, RZ ;  /* 0x000000082e337819 */ /* 0x000fe400000006ff */
[----:B------:R-:W-:Y:S01]  /*5e60*/  SHF.R.S32.HI R3, RZ, 0x18, R3 ;  /* 0x00000018ff037819 */ /* 0x000fe20000011403 */
[C---:B----4-:R-:W-:Y:S01]  /*5e70*/  IMAD R4, R38.reuse, R4, RZ ;  /* 0x0000000426047224 */ /* 0x050fe200078e02ff */
[----:B------:R-:W-:Y:S01]  /*5e80*/  SHF.L.U32 R67, R41, 0x10, RZ ;  /* 0x0000001029437819 */ /* 0x000fe200000006ff */
[C---:B------:R-:W-:Y:S01]  /*5e90*/  IMAD R5, R38.reuse, R5, RZ ;  /* 0x0000000526057224 */ /* 0x040fe200078e02ff */
[----:B------:R-:W-:Y:S01]  /*5ea0*/  SHF.R.S32.HI R41, RZ, 0x18, R41 ;  /* 0x00000018ff297819 */ /* 0x000fe20000011429 */
[----:B------:R-:W-:Y:S01]  /*5eb0*/  IMAD R6, R38, R6, RZ ;  /* 0x0000000626067224 */ /* 0x000fe200078e02ff */
[----:B------:R-:W-:Y:S01]  /*5ec0*/  PRMT R59, R44, 0x8880, RZ ;  /* 0x000088802c3b7816 */ /* 0x000fe200000000ff */
[----:B------:R-:W-:Y:S01]  /*5ed0*/  IMAD R4, R0, R39, R4 ;  /* 0x0000002700047224 */ /* 0x000fe200078e0204 */
[----:B------:R-:W-:Y:S01]  /*5ee0*/  MOV R0, R68 ;  /* 0x0000004400007202 */ /* 0x000fe20000000f00 */
[----:B------:R-:W-:Y:S01]  /*5ef0*/  IMAD R7, R38, R7, RZ ;  /* 0x0000000726077224 */ /* 0x000fe200078e02ff */
[----:B------:R-:W-:Y:S01]  /*5f00*/  SHF.L.U32 R58, R44, 0x10, RZ ;  /* 0x000000102c3a7819 */ /* 0x000fe200000006ff */
[-C--:B------:R-:W-:Y:S01]  /*5f10*/  IMAD R5, R2, R39.reuse, R5 ;  /* 0x0000002702057224 */ /* 0x080fe200078e0205 */
[----:B------:R-:W-:Y:S01]  /*5f20*/  SHF.R.S32.HI R2, RZ, 0x18, R67 ;  /* 0x00000018ff027819 */ /* 0x000fe20000011443 */
[-C--:B------:R-:W-:Y:S01]  /*5f30*/  IMAD R6, R3, R39.reuse, R6 ;  /* 0x0000002703067224 */ /* 0x080fe200078e0206 */
[----:B------:R-:W-:Y:S01]  /*5f40*/  SHF.R.S32.HI R3, RZ, 0x18, R66 ;  /* 0x00000018ff037819 */ /* 0x000fe20000011442 */
[----:B------:R-:W-:Y:S01]  /*5f50*/  IMAD R8, R38, R8, RZ ;  /* 0x0000000826087224 */ /* 0x000fe200078e02ff */
[C---:B------:R-:W-:Y:S01]  /*5f60*/  PRMT R56, R45.reuse, 0x8880, RZ ;  /* 0x000088802d387816 */ /* 0x040fe200000000ff */
[----:B------:R-:W-:Y:S01]  /*5f70*/  IMAD R7, R40, R39, R7 ;  /* 0x0000002728077224 */ /* 0x000fe200078e0207 */
[----:B------:R-:W-:Y:S01]  /*5f80*/  MOV R40, R65 ;  /* 0x0000004100287202 */ /* 0x000fe20000000f00 */
[----:B------:R-:W-:Y:S01]  /*5f90*/  IMAD R9, R38, R9, RZ ;  /* 0x0000000926097224 */ /* 0x000fe200078e02ff */
[----:B------:R-:W-:Y:S01]  /*5fa0*/  SHF.L.U32 R55, R45, 0x10, RZ ;  /* 0x000000102d377819 */ /* 0x000fe200000006ff */
[-C--:B------:R-:W-:Y:S01]  /*5fb0*/  IMAD R8, R0, R39.reuse, R8 ;  /* 0x0000002700087224 */ /* 0x080fe200078e0208 */
[----:B------:R-:W-:Y:S01]  /*5fc0*/  PRMT R53, R46, 0x8880, RZ ;  /* 0x000088802e357816 */ /* 0x000fe200000000ff */
[----:B------:R-:W-:Y:S01]  /*5fd0*/  IMAD R10, R38, R10, RZ ;  /* 0x0000000a260a7224 */ /* 0x000fe200078e02ff */
[----:B------:R-:W-:Y:S01]  /*5fe0*/  SHF.R.S32.HI R45, RZ, 0x18, R45 ;  /* 0x00000018ff2d7819 */ /* 0x000fe2000001142d */
[----:B------:R-:W-:Y:S01]  /*5ff0*/  IMAD R9, R2, R39, R9 ;  /* 0x0000002702097224 */ /* 0x000fe200078e0209 */
[----:B------:R-:W-:Y:S01]  /*6000*/  SHF.L.U32 R52, R46, 0x10, RZ ;  /* 0x000000102e347819 */ /* 0x000fe200000006ff */
[C---:B------:R-:W-:Y:S01]  /*6010*/  IMAD R0, R38.reuse, R20, RZ ;  /* 0x0000001426007224 */ /* 0x040fe200078e02ff */
[C---:B------:R-:W-:Y:S01]  /*6020*/  PRMT R50, R47.reuse, 0x8880, RZ ;  /* 0x000088802f327816 */ /* 0x040fe200000000ff */
[C---:B------:R-:W-:Y:S01]  /*6030*/  IMAD R11, R38.reuse, R11, RZ ;  /* 0x0000000b260b7224 */ /* 0x040fe200078e02ff */
[----:B------:R-:W-:Y:S01]  /*6040*/  SHF.R.S32.HI R46, RZ, 0x18, R46 ;  /* 0x00000018ff2e7819 */ /* 0x000fe2000001142e */
[C---:B------:R-:W-:Y:S01]  /*6050*/  IMAD R2, R38.reuse, R21, RZ ;  /* 0x0000001526027224 */ /* 0x040fe200078e02ff */
[----:B------:R-:W-:Y:S01]  /*6060*/  SHF.L.U32 R49, R47, 0x10, RZ ;  /* 0x000000102f317819 */ /* 0x000fe200000006ff */
[C---:B------:R-:W-:Y:S01]  /*6070*/  IMAD R20, R38.reuse, R24, RZ ;  /* 0x0000001826147224 */ /* 0x040fe200078e02ff */
[----:B------:R-:W-:Y:S01]  /*6080*/  SHF.R.S32.HI R47, RZ, 0x18, R47 ;  /* 0x00000018ff2f7819 */ /* 0x000fe2000001142f */
[----:B------:R-:W-:Y:S01]  /*6090*/  IMAD R21, R38, R25, RZ ;  /* 0x0000001926157224 */ /* 0x000fe200078e02ff */
[----:B------:R-:W-:Y:S01]  /*60a0*/  SHF.L.U32 R57, R44, 0x8, RZ ;  /* 0x000000082c397819 */ /* 0x000fe200000006ff */
[----:B------:R-:W-:Y:S01]  /*60b0*/  IMAD R24, R38, R28, RZ ;  /* 0x0000001c26187224 */ /* 0x000fe200078e02ff */
[----:B------:R-:W-:Y:S01]  /*60c0*/  SHF.R.S32.HI R44, RZ, 0x18, R44 ;  /* 0x00000018ff2c7819 */ /* 0x000fe2000001142c */
[----:B------:R-:W-:Y:S01]  /*60d0*/  IMAD R10, R3, R39, R10 ;  /* 0x00000027030a7224 */ /* 0x000fe200078e020a */
[----:B------:R-:W-:Y:S01]  /*60e0*/  IADD3 R36, PT, PT, R36, 0x1, RZ ;  /* 0x0000000124247810 */ /* 0x000fe20007ffe0ff */
[C---:B------:R-:W-:Y:S02]  /*60f0*/  IMAD R12, R38.reuse, R12, RZ ;  /* 0x0000000c260c7224 */ /* 0x040fe400078e02ff */
[C---:B------:R-:W-:Y:S02]  /*6100*/  IMAD R25, R38.reuse, R29, RZ ;  /* 0x0000001d26197224 */ /* 0x040fe400078e02ff */
[C---:B------:R-:W-:Y:S01]  /*6110*/  IMAD R28, R38.reuse, R32, RZ ;  /* 0x00000020261c7224 */ /* 0x040fe200078e02ff */
[----:B------:R-:W-:Y:S01]  /*6120*/  SHF.R.S32.HI R32, RZ, 0x18, R64 ;  /* 0x00000018ff207819 */ /* 0x000fe20000011440 */
[C---:B------:R-:W-:Y:S01]  /*6130*/  IMAD R29, R38.reuse, R33, RZ ;  /* 0x00000021261d7224 */ /* 0x040fe200078e02ff */
[----:B------:R-:W-:Y:S01]  /*6140*/  I2IP.S8.S32.SAT R33, R7, R6, RZ ;  /* 0x0000000607217239 */ /* 0x000fe200000014ff */
[----:B------:R-:W-:Y:S01]  /*6150*/  IMAD R11, R41, R39, R11 ;  /* 0x00000027290b7224 */ /* 0x000fe200078e020b */
[----:B------:R-:W-:Y:S01]  /*6160*/  MOV R7, R62 ;  /* 0x0000003e00077202 */ /* 0x000fe20000000f00 */
[C---:B------:R-:W-:Y:S01]  /*6170*/  IMAD R13, R38.reuse, R13, RZ ;  /* 0x0000000d260d7224 */ /* 0x040fe200078e02ff */
[----:B------:R-:W-:Y:S01]  /*6180*/  SHF.R.S32.HI R6, RZ, 0x18, R63 ;  /* 0x00000018ff067819 */ /* 0x000fe2000001143f */
[----:B------:R-:W-:Y:S01]  /*6190*/  IMAD R14, R38, R14, RZ ;  /* 0x0000000e260e7224 */ /* 0x000fe200078e02ff */
[----:B------:R-:W-:Y:S01]  /*61a0*/  I2IP.S8.S32.SAT R41, R11, R10, RZ ;  /* 0x0000000a0b297239 */ /* 0x000fe200000014ff */
[----:B------:R-:W-:Y:S01]  /*61b0*/  IMAD R12, R40, R39, R12 ;  /* 0x00000027280c7224 */ /* 0x000fe200078e020c */
[----:B------:R-:W-:Y:S01]  /*61c0*/  I2IP.S8.S32.SAT R40, R5, R4, R33 ;  /* 0x0000000405287239 */ /* 0x000fe20000001421 */
[----:B------:R-:W-:Y:S01]  /*61d0*/  IMAD R15, R38, R15, RZ ;  /* 0x0000000f260f7224 */ /* 0x000fe200078e02ff */
[----:B------:R-:W-:Y:S01]  /*61e0*/  I2IP.S8.S32.SAT R41, R9, R8, R41 ;  /* 0x0000000809297239 */ /* 0x000fe20000001429 */
[-C--:B------:R-:W-:Y:S01]  /*61f0*/  IMAD R13, R32, R39.reuse, R13 ;  /* 0x00000027200d7224 */ /* 0x080fe200078e020d */
[----:B------:R-:W-:Y:S01]  /*6200*/  SHF.R.S32.HI R10, RZ, 0x18, R61 ;  /* 0x00000018ff0a7819 */ /* 0x000fe2000001143d */
[----:B------:R-:W-:Y:S01]  /*6210*/  IMAD R16, R38, R16, RZ ;  /* 0x0000001026107224 */ /* 0x000fe200078e02ff */
[----:B------:R-:W-:Y:S01]  /*6220*/  SHF.R.S32.HI R5, RZ, 0x18, R58 ;  /* 0x00000018ff057819 */ /* 0x000fe2000001143a */
[----:B------:R-:W-:Y:S01]  /*6230*/  IMAD R14, R6, R39, R14 ;  /* 0x00000027060e7224 */ /* 0x000fe200078e020e */
[----:B------:R-:W-:Y:S01]  /*6240*/  SHF.R.S32.HI R11, RZ, 0x18, R60 ;  /* 0x00000018ff0b7819 */ /* 0x000fe2000001143c */
[----:B------:R-:W-:Y:S01]  /*6250*/  IMAD R17, R38, R17, RZ ;  /* 0x0000001126117224 */ /* 0x000fe200078e02ff */
[----:B------:R-:W-:Y:S01]  /*6260*/  SHF.R.S32.HI R6, RZ, 0x18, R57 ;  /* 0x00000018ff067819 */ /* 0x000fe20000011439 */
[-C--:B------:R-:W-:Y:S02]  /*6270*/  IMAD R15, R42, R39.reuse, R15 ;  /* 0x000000272a0f7224 */ /* 0x080fe400078e020f */
[C---:B------:R-:W-:Y:S02]  /*6280*/  IMAD R18, R38.reuse, R18, RZ ;  /* 0x0000001226127224 */ /* 0x040fe400078e02ff */
[----:B------:R-:W-:Y:S01]  /*6290*/  IMAD R16, R7, R39, R16 ;  /* 0x0000002707107224 */ /* 0x000fe200078e0210 */
[----:B------:R-:W-:Y:S01]  /*62a0*/  I2IP.S8.S32.SAT R14, R15, R14, RZ ;  /* 0x0000000e0f0e7239 */ /* 0x000fe200000014ff */
[----:B------:R-:W-:Y:S01]  /*62b0*/  IMAD R19, R38, R19, RZ ;  /* 0x0000001326137224 */ /* 0x000fe200078e02ff */
[----:B------:R-:W-:Y:S01]  /*62c0*/  SHF.R.S32.HI R7, RZ, 0x18, R48 ;  /* 0x00000018ff077819 */ /* 0x000fe20000011430 */
[-C--:B------:R-:W-:Y:S01]  /*62d0*/  IMAD R17, R10, R39.reuse, R17 ;  /* 0x000000270a117224 */ /* 0x080fe200078e0211 */
[----:B------:R-:W-:Y:S01]  /*62e0*/  I2IP.S8.S32.SAT R42, R13, R12, R14 ;  /* 0x0000000c0d2a7239 */ /* 0x000fe2000000140e */
[-C--:B------:R-:W-:Y:S02]  /*62f0*/  IMAD R18, R11, R39.reuse, R18 ;  /* 0x000000270b127224 */ /* 0x080fe400078e0212 */
[----:B------:R-:W-:Y:S02]  /*6300*/  IMAD.MOV.U32 R4, RZ, RZ, R59 ;  /* 0x000000ffff047224 */ /* 0x000fe400078e003b */
[-C--:B------:R-:W-:Y:S02]  /*6310*/  IMAD R19, R43, R39.reuse, R19 ;  /* 0x000000272b137224 */ /* 0x080fe400078e0213 */
[----:B------:R-:W-:Y:S02]  /*6320*/  IMAD R3, R38, R22, RZ ;  /* 0x0000001626037224 */ /* 0x000fe400078e02ff */
[----:B------:R-:W-:Y:S01]  /*6330*/  IMAD R0, R4, R39, R0 ;  /* 0x0000002704007224 */ /* 0x000fe200078e0200 */
[----:B------:R-:W-:Y:S01]  /*6340*/  I2IP.S8.S32.SAT R18, R19, R18, RZ ;  /* 0x0000001213127239 */ /* 0x000fe200000014ff */
[----:B------:R-:W-:Y:S01]  /*6350*/  IMAD R23, R38, R23, RZ ;  /* 0x0000001726177224 */ /* 0x000fe200078e02ff */
[----:B------:R-:W-:Y:S01]  /*6360*/  MOV R4, R56 ;  /* 0x0000003800047202 */ /* 0x000fe20000000f00 */
[-C--:B------:R-:W-:Y:S01]  /*6370*/  IMAD R2, R5, R39.reuse, R2 ;  /* 0x0000002705027224 */ /* 0x080fe200078e0202 */
[----:B------:R-:W-:Y:S01]  /*6380*/  I2IP.S8.S32.SAT R43, R17, R16, R18 ;  /* 0x00000010112b7239 */ /* 0x000fe20000001412 */
[-C--:B------:R-:W-:Y:S01]  /*6390*/  IMAD R3, R6, R39.reuse, R3 ;  /* 0x0000002706037224 */ /* 0x080fe200078e0203 */
[----:B------:R-:W-:Y:S01]  /*63a0*/  SHF.R.S32.HI R5, RZ, 0x18, R55 ;  /* 0x00000018ff057819 */ /* 0x000fe20000011437 */
[-C--:B------:R-:W-:Y:S01]  /*63b0*/  IMAD R23, R44, R39.reuse, R23 ;  /* 0x000000272c177224 */ /* 0x080fe200078e0217 */
[----:B------:R-:W-:Y:S01]  /*63c0*/  SHF.R.S32.HI R6, RZ, 0x18, R54 ;  /* 0x00000018ff067819 */ /* 0x000fe20000011436 */
[----:B------:R-:W-:Y:S01]  /*63d0*/  IMAD R22, R38, R26, RZ ;  /* 0x0000001a26167224 */ /* 0x000fe200078e02ff */
[----:B------:R1:W-:Y:S01]  /*63e0*/  STS.128 [R79+UR44+0x1200], R40 ;  /* 0x001200284f007988 */ /* 0x0003e20008000c2c */
[----:B------:R-:W-:Y:S01]  /*63f0*/  IMAD R20, R4, R39, R20 ;  /* 0x0000002704147224 */ /* 0x000fe200078e0214 */
[----:B------:R-:W-:Y:S01]  /*6400*/  I2IP.S8.S32.SAT R3, R23, R3, RZ ;  /* 0x0000000317037239 */ /* 0x000fe200000014ff */
[----:B------:R-:W-:Y:S01]  /*6410*/  IMAD R27, R38, R27, RZ ;  /* 0x0000001b261b7224 */ /* 0x000fe200078e02ff */
[----:B------:R-:W-:Y:S01]  /*6420*/  MOV R4, R53 ;  /* 0x0000003500047202 */ /* 0x000fe20000000f00 */
[-C--:B------:R-:W-:Y:S01]  /*6430*/  IMAD R21, R5, R39.reuse, R21 ;  /* 0x0000002705157224 */ /* 0x080fe200078e0215 */
[----:B------:R-:W-:Y:S01]  /*6440*/  SHF.R.S32.HI R5, RZ, 0x18, R52 ;  /* 0x00000018ff057819 */ /* 0x000fe20000011434 */
[-C--:B------:R-:W-:Y:S01]  /*6450*/  IMAD R22, R6, R39.reuse, R22 ;  /* 0x0000002706167224 */ /* 0x080fe200078e0216 */
[----:B------:R-:W-:Y:S01]  /*6460*/  SHF.R.S32.HI R6, RZ, 0x18, R49 ;  /* 0x00000018ff067819 */ /* 0x000fe20000011431 */
[-C--:B------:R-:W-:Y:S02]  /*6470*/  IMAD R27, R45, R39.reuse, R27 ;  /* 0x000000272d1b7224 */ /* 0x080fe400078e021b */
[-C--:B------:R-:W-:Y:S01]  /*6480*/  IMAD R24, R4, R39.reuse, R24 ;  /* 0x0000002704187224 */ /* 0x080fe200078e0218 */
[----:B------:R-:W-:Y:S01]  /*6490*/  SHF.R.S32.HI R4, RZ, 0x18, R51 ;  /* 0x00000018ff047819 */ /* 0x000fe20000011433 */
[C---:B------:R-:W-:Y:S02]  /*64a0*/  IMAD R26, R38.reuse, R30, RZ ;  /* 0x0000001e261a7224 */ /* 0x040fe400078e02ff */
[----:B------:R-:W-:Y:S01]  /*64b0*/  IMAD R25, R5, R39, R25 ;  /* 0x0000002705197224 */ /* 0x000fe200078e0219 */
[----:B------:R-:W-:Y:S01]  /*64c0*/  MOV R5, R50 ;  /* 0x0000003200057202 */ /* 0x000fe20000000f00 */
[----:B------:R-:W-:Y:S02]  /*64d0*/  IMAD R31, R38, R31, RZ ;  /* 0x0000001f261f7224 */ /* 0x000fe400078e02ff */
[-C--:B------:R-:W-:Y:S01]  /*64e0*/  IMAD R26, R4, R39.reuse, R26 ;  /* 0x00000027041a7224 */ /* 0x080fe200078e021a */
[----:B------:R-:W-:Y:S01]  /*64f0*/  I2IP.S8.S32.SAT R4, R2, R0, R3 ;  /* 0x0000000002047239 */ /* 0x000fe20000001403 */
[-C--:B------:R-:W-:Y:S02]  /*6500*/  IMAD R31, R46, R39.reuse, R31 ;  /* 0x000000272e1f7224 */ /* 0x080fe400078e021f */
[-C--:B------:R-:W-:Y:S01]  /*6510*/  IMAD R28, R5, R39.reuse, R28 ;  /* 0x00000027051c7224 */ /* 0x080fe200078e021c */
[----:B------:R-:W-:Y:S01]  /*6520*/  I2IP.S8.S32.SAT R5, R27, R22, RZ ;  /* 0x000000161b057239 */ /* 0x000fe200000014ff */
[----:B------:R-:W-:Y:S02]  /*6530*/  IMAD R30, R38, R34, RZ ;  /* 0x00000022261e7224 */ /* 0x000fe400078e02ff */
[----:B------:R-:W-:Y:S01]  /*6540*/  IMAD R29, R6, R39, R29 ;  /* 0x00000027061d7224 */ /* 0x000fe200078e021d */
[----:B------:R-:W-:Y:S01]  /*6550*/  I2IP.S8.S32.SAT R6, R31, R26, RZ ;  /* 0x0000001a1f067239 */ /* 0x000fe200000014ff */
[----:B------:R-:W-:Y:S01]  /*6560*/  IMAD R35, R38, R35, RZ ;  /* 0x0000002326237224 */ /* 0x000fe200078e02ff */
[----:B------:R-:W-:Y:S01]  /*6570*/  I2IP.S8.S32.SAT R5, R21, R20, R5 ;  /* 0x0000001415057239 */ /* 0x000fe20000001405 */
[-C--:B------:R-:W-:Y:S01]  /*6580*/  IMAD R30, R7, R39.reuse, R30 ;  /* 0x00000027071e7224 */ /* 0x080fe200078e021e */
[----:B------:R-:W-:Y:S01]  /*6590*/  I2IP.S8.S32.SAT R6, R25, R24, R6 ;  /* 0x0000001819067239 */ /* 0x000fe20000001406 */
[----:B------:R-:W-:Y:S05]  /*65a0*/  IMAD R35, R47, R39, R35 ;  /* 0x000000272f237224 */ /* 0x000fea00078e0223 */
[----:B------:R-:W-:Y:S04]  /*65b0*/  I2IP.S8.S32.SAT R7, R35, R30, RZ ;  /* 0x0000001e23077239 */ /* 0x000fe800000014ff */
[----:B------:R-:W-:Y:S05]  /*65c0*/  I2IP.S8.S32.SAT R7, R29, R28, R7 ;  /* 0x0000001c1d077239 */ /* 0x000fea0000001407 */
[----:B------:R1:W-:Y:S01]  /*65d0*/  STS.128 [R78+0x1010], R4 ;  /* 0x001010044e007388 */ /* 0x0003e20000000c00 */
[----:B------:R-:W-:Y:S01]  /*65e0*/  @!PT LDS RZ, [RZ] ;  /* 0x00000000fffff984 */ /* 0x000fe20000000800 */
[----:B------:R-:W-:Y:S01]  /*65f0*/  @!PT LDS RZ, [RZ] ;  /* 0x00000000fffff984 */ /* 0x000fe20000000800 */
[----:B------:R-:W-:Y:S01]  /*6600*/  @!PT LDS RZ, [RZ] ;  /* 0x00000000fffff984 */ /* 0x000fe20000000800 */
[----:B------:R-:W-:Y:S01]  /*6610*/  @!PT LDS RZ, [RZ] ;  /* 0x00000000fffff984 */ /* 0x000fe20000000800 */
[----:B------:R3:W-:Y:S07]  /*6620*/  MEMBAR.ALL.CTA ;  /* 0x0000000000007992 */ /* 0x0007ee0000008000 */
[----:B---3--:R-:W3:Y:S02]  /*6630*/  FENCE.VIEW.ASYNC.S ;  /* 0x00000000000073c6 */ /* 0x008ee40000000000 */
[----:B---3--:R-:W-:Y:S06]  /*6640*/  BAR.SYNC.DEFER_BLOCKING 0x1, 0x80 ;  /* 0x0042000000007b1d */ /* 0x008fec0000010000 */
[----:B------:R-:W-:Y:S05]  /*6650*/  @P0 BRA `(.L_x_100) ;  /* 0x0000000000300947 */ /* 0x000fea0003800000 */
[----:B------:R-:W-:Y:S02]  /*6660*/  UIADD3 UR4, UPT, UPT, UR44, 0x1200, URZ ;  /* 0x000012002c047890 */ /* 0x000fe4000fffe0ff */
[----:B------:R-:W-:Y:S02]  /*6670*/  USHF.L.U32 UR9, UR45, 0x6, URZ ;  /* 0x000000062d097899 */ /* 0x000fe400080006ff */
[----:B------:R-:W-:Y:S02]  /*6680*/  USHF.L.U32 UR10, UR46, 0x6, URZ ;  /* 0x000000062e0a7899 */ /* 0x000fe400080006ff */
[----:B------:R-:W-:Y:S01]  /*6690*/  MOV R86, UR4 ;  /* 0x0000000400567c02 */ /* 0x000fe20008000f00 */
[----:B------:R-:W-:Y:S01]  /*66a0*/  UIADD3 UR4, UP0, UPT, UR62, 0x680, URZ ;  /* 0x000006803e047890 */ /* 0x000fe2000ff1e0ff */
[----:B------:R-:W-:Y:S02]  /*66b0*/  UMOV UR11, UR36 ;  /* 0x00000024000b7c82 */ /* 0x000fe40008000000 */
[----:B------:R-:W-:Y:S01]  /*66c0*/  R2UR UR8, R86 ;  /* 0x00000000560872ca */ /* 0x000fe200000e0000 */
[----:B------:R-:W-:Y:S11]  /*66d0*/  UIADD3.X UR5, UPT, UPT, URZ, UR63, URZ, UP0, !UPT ;  /* 0x0000003fff057290 */ /* 0x000ff600087fe4ff */
[----:B------:R-:W-:Y:S01]  /*66e0*/  @!UPT UIADD3 URZ, UPT, UPT, URZ, URZ, URZ ;  /* 0x000000fffffff290 */ /* 0x000fe2000fffe0ff */
[----:B------:R3:W-:Y:S01]  /*66f0*/  UTMASTG.3D [UR8], [UR4] ;  /* 0x00000008040073b5 */ /* 0x0007e20008010000 */
[----:B------:R0:W-:Y:S01]  /*6700*/  UTMACMDFLUSH ;  /* 0x00000000000079b7 */ /* 0x0001e20000000000 */
[----:B---3--:R-:W-:Y:S04]  /*6710*/  DEPBAR.LE SB0, 0x0 ;  /* 0x000080000000791a */ /* 0x008fe80000000000 */
.L_x_100:
[----:B------:R-:W-:Y:S05]  /*6720*/  BSYNC.RECONVERGENT B0 ;  /* 0x0000000000007941 */ /* 0x000fea0003800200 */
.L_x_99:
[----:B------:R-:W-:Y:S01]  /*6730*/  BAR.SYNC.DEFER_BLOCKING 0x1, 0x80 ;  /* 0x0042000000007b1d */ /* 0x000fe20000010000 */
[----:B------:R-:W-:Y:S01]  /*6740*/  ISETP.NE.AND P0, PT, R82, 0x2, PT ;  /* 0x000000025200780c */ /* 0x000fe20003f05270 */
[----:B------:R-:W-:Y:S01]  /*6750*/  UISETP.NE.AND UP0, UPT, UR47, URZ, UPT ;  /* 0x000000ff2f00728c */ /* 0x000fe2000bf05270 */
[----:B------:R-:W-:Y:S01]  /*6760*/  ISETP.NE.AND P1, PT, R36, 0x4, PT ;  /* 0x000000042400780c */ /* 0x000fe20003f25270 */
[----:B------:R-:W-:Y:S01]  /*6770*/  UIADD3 UR45, UPT, UPT, UR37, UR57, URZ ;  /* 0x00000039252d7290 */ /* 0x000fe2000fffe0ff */
[----:B------:R-:W-:Y:S01]  /*6780*/  SEL R2, RZ, 0x1, P0 ;  /* 0x00000001ff027807 */ /* 0x000fe20000000000 */
[----:B------:R-:W-:Y:S01]  /*6790*/  UIADD3 UR46, UPT, UPT, UR38, UR60, URZ ;  /* 0x0000003c262e7290 */ /* 0x000fe2000fffe0ff */
[----:B------:R-:W-:Y:S02]  /*67a0*/  SEL R0, RZ, 0x1, P1 ;  /* 0x00000001ff007807 */ /* 0x000fe40000800000 */
[----:B------:R-:W-:Y:S02]  /*67b0*/  LOP3.LUT R84, R84, R2, RZ, 0x3c, !PT ;  /* 0x0000000254547212 */ /* 0x000fe400078e3cff */
[----:B------:R-:W-:Y:S02]  /*67c0*/  LOP3.LUT R85, R85, R0, RZ, 0x3c, !PT ;  /* 0x0000000055557212 */ /* 0x000fe400078e3cff */
[----:B------:R-:W-:Y:S02]  /*67d0*/  SEL R82, R82, RZ, P0 ;  /* 0x000000ff52527207 */ /* 0x000fe40000000000 */
[----:B------:R-:W-:Y:S01]  /*67e0*/  SEL R36, R36, RZ, P1 ;  /* 0x000000ff24247207 */ /* 0x000fe20000800000 */
[----:B------:R-:W-:Y:S01]  /*67f0*/  UMOV UR36, UR51 ;  /* 0x0000003300247c82 */ /* 0x000fe20008000000 */
[----:B------:R-:W-:Y:S05]  /*6800*/  BRA.U UP0, `(.L_x_101) ;  /* 0xffffffe500107547 */ /* 0x000fea000b83ffff */
[----:B------:R-:W-:Y:S05]  /*6810*/  EXIT ;  /* 0x000000000000794d */ /* 0x000fea0003800000 */
.L_x_24:
[----:B--2---:R2:W3:Y:S02]  /*6820*/  SYNCS.PHASECHK.TRANS64.TRYWAIT P0, [R0+URZ+0xd0], R2 ;  /* 0x0000d002000075a7 */ /* 0x0044e400080011ff */
[----:B---3--:R-:W-:Y:S05]  /*6830*/  @!P0 NANOSLEEP.SYNCS 0x989680 ;  /* 0x009896800000895d */ /* 0x008fea0003900000 */
[----:B------:R-:W3:Y:S02]  /*6840*/  @!P0 SYNCS.PHASECHK.TRANS64 P0, [R0+URZ+0xd0], R2 ;  /* 0x0000d002000085a7 */ /* 0x000ee400080010ff */
[----:B---3--:R-:W-:Y:S05]  /*6850*/  @!P0 BRA `(.L_x_24) ;  /* 0xfffffffc00f08947 */ /* 0x008fea000383ffff */
[----:B------:R-:W-:Y:S05]  /*6860*/  BRA `(.L_x_102) ;  /* 0xffffffac00ec7947 */ /* 0x000fea000383ffff */
.L_x_27:
[----:B-1----:R-:W-:-:S07]  /*6870*/  MOV R0, UR33 ;  /* 0x0000002100007c02 */ /* 0x002fce0008000f00 */
.L_x_103:
[----:B-1----:R1:W2:Y:S02]  /*6880*/  SYNCS.PHASECHK.TRANS64.TRYWAIT P0, [R0+URZ+0x20], R3 ;  /* 0x00002003000075a7 */ /* 0x0022a400080011ff */
[----:B--2---:R-:W-:Y:S05]  /*6890*/  @!P0 NANOSLEEP.SYNCS 0x989680 ;  /* 0x009896800000895d */ /* 0x004fea0003900000 */
[----:B------:R-:W2:Y:S02]  /*68a0*/  @!P0 SYNCS.PHASECHK.TRANS64 P0, [R0+URZ+0x20], R3 ;  /* 0x00002003000085a7 */ /* 0x000ea400080010ff */
[----:B--2---:R-:W-:Y:S05]  /*68b0*/  @!P0 BRA `(.L_x_103) ;  /* 0xfffffffc00f08947 */ /* 0x004fea000383ffff */
[----:B------:R-:W-:Y:S05]  /*68c0*/  BRA `(.L_x_26) ;  /* 0xffffffb000347947 */ /* 0x000fea000383ffff */
.L_x_34:
[----:B-1----:R-:W-:-:S07]  /*68d0*/  MOV R0, UR17 ;  /* 0x0000001100007c02 */ /* 0x002fce0008000f00 */
.L_x_104:
[----:B-1----:R1:W2:Y:S02]  /*68e0*/  SYNCS.PHASECHK.TRANS64.TRYWAIT P0, [R0+URZ+0x20], R3 ;  /* 0x00002003000075a7 */ /* 0x0022a400080011ff */
[----:B--2---:R-:W-:Y:S05]  /*68f0*/  @!P0 NANOSLEEP.SYNCS 0x989680 ;  /* 0x009896800000895d */ /* 0x004fea0003900000 */
[----:B------:R-:W2:Y:S02]  /*6900*/  @!P0 SYNCS.PHASECHK.TRANS64 P0, [R0+URZ+0x20], R3 ;  /* 0x00002003000085a7 */ /* 0x000ea400080010ff */
[----:B--2---:R-:W-:Y:S05]  /*6910*/  @!P0 BRA `(.L_x_104) ;  /* 0xfffffffc00f08947 */ /* 0x004fea000383ffff */
[----:B------:R-:W-:Y:S05]  /*6920*/  BRA `(.L_x_33) ;  /* 0xffffffb000f07947 */ /* 0x000fea000383ffff */
.L_x_39:
[----:B-1----:R1:W2:Y:S02]  /*6930*/  SYNCS.PHASECHK.TRANS64.TRYWAIT P0, [R3+URZ+0x60], R0 ;  /* 0x00006000030075a7 */ /* 0x0022a400080011ff */
[----:B--2---:R-:W-:Y:S05]  /*6940*/  @!P0 NANOSLEEP.SYNCS 0x989680 ;  /* 0x009896800000895d */ /* 0x004fea0003900000 */
[----:B------:R-:W2:Y:S02]  /*6950*/  @!P0 SYNCS.PHASECHK.TRANS64 P0, [R3+URZ+0x60], R0 ;  /* 0x00006000030085a7 */ /* 0x000ea400080010ff */
[----:B--2---:R-:W-:Y:S05]  /*6960*/  @!P0 BRA `(.L_x_39) ;  /* 0xfffffffc00f08947 */ /* 0x004fea000383ffff */
[----:B------:R-:W-:Y:S05]  /*6970*/  BRA `(.L_x_105) ;  /* 0xffffffb400947947 */ /* 0x000fea000383ffff */
.L_x_43:
[----:B------:R-:W-:-:S07]  /*6980*/  MOV R0, UR4 ;  /* 0x0000000400007c02 */ /* 0x000fce0008000f00 */
.L_x_106:
[----:B-1----:R1:W2:Y:S02]  /*6990*/  SYNCS.PHASECHK.TRANS64.TRYWAIT P0, [R0+URZ], R2 ;  /* 0x00000002000075a7 */ /* 0x0022a400080011ff */
[----:B--2---:R-:W-:Y:S05]  /*69a0*/  @!P0 NANOSLEEP.SYNCS 0x989680 ;  /* 0x009896800000895d */ /* 0x004fea0003900000 */
[----:B------:R-:W2:Y:S02]  /*69b0*/  @!P0 SYNCS.PHASECHK.TRANS64 P0, [R0+URZ], R2 ;  /* 0x00000002000085a7 */ /* 0x000ea400080010ff */
[----:B--2---:R-:W-:Y:S05]  /*69c0*/  @!P0 BRA `(.L_x_106) ;  /* 0xfffffffc00f08947 */ /* 0x004fea000383ffff */
[----:B------:R-:W-:Y:S05]  /*69d0*/  BRA `(.L_x_107) ;  /* 0xffffffbc00387947 */ /* 0x000fea000383ffff */
.L_x_44:
[----:B------:R-:W-:-:S07]  /*69e0*/  MOV R0, UR5 ;  /* 0x0000000500007c02 */ /* 0x000fce0008000f00 */
.L_x_108:
[----:B-1----:R1:W2:Y:S02]  /*69f0*/  SYNCS.PHASECHK.TRANS64.TRYWAIT P0, [R0+URZ], R3 ;  /* 0x00000003000075a7 */ /* 0x0022a400080011ff */
[----:B--2---:R-:W-:Y:S05]  /*6a00*/  @!P0 NANOSLEEP.SYNCS 0x989680 ;  /* 0x009896800000895d */ /* 0x004fea0003900000 */
[----:B------:R-:W2:Y:S02]  /*6a10*/  @!P0 SYNCS.PHASECHK.TRANS64 P0, [R0+URZ], R3 ;  /* 0x00000003000085a7 */ /* 0x000ea400080010ff */
[----:B--2---:R-:W-:Y:S05]  /*6a20*/  @!P0 BRA `(.L_x_108) ;  /* 0xfffffffc00f08947 */ /* 0x004fea000383ffff */
[----:B------:R-:W-:Y:S05]  /*6a30*/  BRA `(.L_x_109) ;  /* 0xffffffbc00447947 */ /* 0x000fea000383ffff */
.L_x_45:
[----:B------:R-:W-:-:S07]  /*6a40*/  MOV R0, UR5 ;  /* 0x0000000500007c02 */ /* 0x000fce0008000f00 */
.L_x_110:
[----:B-1----:R1:W2:Y:S02]  /*6a50*/  SYNCS.PHASECHK.TRANS64.TRYWAIT P0, [R0+URZ], R3 ;  /* 0x00000003000075a7 */ /* 0x0022a400080011ff */
[----:B--2---:R-:W-:Y:S05]  /*6a60*/  @!P0 NANOSLEEP.SYNCS 0x989680 ;  /* 0x009896800000895d */ /* 0x004fea0003900000 */
[----:B------:R-:W2:Y:S02]  /*6a70*/  @!P0 SYNCS.PHASECHK.TRANS64 P0, [R0+URZ], R3 ;  /* 0x00000003000085a7 */ /* 0x000ea400080010ff */
[----:B--2---:R-:W-:Y:S05]  /*6a80*/  @!P0 BRA `(.L_x_110) ;  /* 0xfffffffc00f08947 */ /* 0x004fea000383ffff */
[----:B------:R-:W-:Y:S05]  /*6a90*/  BRA `(.L_x_111) ;  /* 0xffffffbc00507947 */ /* 0x000fea000383ffff */
.L_x_48:
[----:B-1----:R1:W2:Y:S02]  /*6aa0*/  SYNCS.PHASECHK.TRANS64.TRYWAIT P0, [R2+URZ+0xc0], R4 ;  /* 0x0000c004020075a7 */ /* 0x0022a400080011ff */
[----:B--2---:R-:W-:Y:S05]  /*6ab0*/  @!P0 NANOSLEEP.SYNCS 0x989680 ;  /* 0x009896800000895d */ /* 0x004fea0003900000 */
[----:B------:R-:W2:Y:S02]  /*6ac0*/  @!P0 SYNCS.PHASECHK.TRANS64 P0, [R2+URZ+0xc0], R4 ;  /* 0x0000c004020085a7 */ /* 0x000ea400080010ff */
[----:B--2---:R-:W-:Y:S05]  /*6ad0*/  @!P0 BRA `(.L_x_48) ;  /* 0xfffffffc00f08947 */ /* 0x004fea000383ffff */
[----:B------:R-:W-:Y:S05]  /*6ae0*/  BRA `(.L_x_112) ;  /* 0xffffffbc00ac7947 */ /* 0x000fea000383ffff */
.L_x_49:
[----:B------:R-:W-:-:S07]  /*6af0*/  MOV R2, UR4 ;  /* 0x0000000400027c02 */ /* 0x000fce0008000f00 */
.L_x_113:
[----:B-1----:R1:W2:Y:S02]  /*6b00*/  SYNCS.PHASECHK.TRANS64.TRYWAIT P0, [R2+URZ+0x70], R5 ;  /* 0x00007005020075a7 */ /* 0x0022a400080011ff */
[----:B--2---:R-:W-:Y:S05]  /*6b10*/  @!P0 NANOSLEEP.SYNCS 0x989680 ;  /* 0x009896800000895d */ /* 0x004fea0003900000 */
[----:B------:R-:W2:Y:S02]  /*6b20*/  @!P0 SYNCS.PHASECHK.TRANS64 P0, [R2+URZ+0x70], R5 ;  /* 0x00007005020085a7 */ /* 0x000ea400080010ff */
[----:B--2---:R-:W-:Y:S05]  /*6b30*/  @!P0 BRA `(.L_x_113) ;  /* 0xfffffffc00f08947 */ /* 0x004fea000383ffff */
[----:B------:R-:W-:Y:S05]  /*6b40*/  BRA `(.L_x_114) ;  /* 0xffffffbc00bc7947 */ /* 0x000fea000383ffff */
.L_x_50:
[----:B-1----:R1:W2:Y:S02]  /*6b50*/  SYNCS.PHASECHK.TRANS64.TRYWAIT P1, [R2+URZ+0x60], R4 ;  /* 0x00006004020075a7 */ /* 0x0022a400080211ff */
[----:B--2---:R-:W-:Y:S05]  /*6b60*/  @!P1 NANOSLEEP.SYNCS 0x989680 ;  /* 0x009896800000995d */ /* 0x004fea0003900000 */
[----:B------:R-:W2:Y:S02]  /*6b70*/  @!P1 SYNCS.PHASECHK.TRANS64 P1, [R2+URZ+0x60], R4 ;  /* 0x00006004020095a7 */ /* 0x000ea400080210ff */
[----:B--2---:R-:W-:Y:S05]  /*6b80*/  @!P1 BRA `(.L_x_50) ;  /* 0xfffffffc00f09947 */ /* 0x004fea000383ffff */
[----:B------:R-:W-:Y:S05]  /*6b90*/  BRA `(.L_x_115) ;  /* 0xffffffbc00ec7947 */ /* 0x000fea000383ffff */
.L_x_53:
[----:B------:R-:W-:-:S07]  /*6ba0*/  MOV R0, UR4 ;  /* 0x0000000400007c02 */ /* 0x000fce0008000f00 */
.L_x_116:
[----:B-1----:R1:W2:Y:S02]  /*6bb0*/  SYNCS.PHASECHK.TRANS64.TRYWAIT P0, [R0+URZ+0x70], R2 ;  /* 0x00007002000075a7 */ /* 0x0022a400080011ff */
[----:B--2---:R-:W-:Y:S05]  /*6bc0*/  @!P0 NANOSLEEP.SYNCS 0x989680 ;  /* 0x009896800000895d */ /* 0x004fea0003900000 */
[----:B------:R-:W2:Y:S02]  /*6bd0*/  @!P0 SYNCS.PHASECHK.TRANS64 P0, [R0+URZ+0x70], R2 ;  /* 0x00007002000085a7 */ /* 0x000ea400080010ff */
[----:B--2---:R-:W-:Y:S05]  /*6be0*/  @!P0 BRA `(.L_x_116) ;  /* 0xfffffffc00f08947 */ /* 0x004fea000383ffff */
[----:B------:R-:W-:Y:S05]  /*6bf0*/  BRA `(.L_x_52) ;  /* 0xffffffc000407947 */ /* 0x000fea000383ffff */
.L_x_60:
[----:B-1----:R1:W2:Y:S02]  /*6c00*/  SYNCS.PHASECHK.TRANS64.TRYWAIT P1, [R0+URZ+0x60], R2 ;  /* 0x00006002000075a7 */ /* 0x0022a400080211ff */
[----:B--2---:R-:W-:Y:S05]  /*6c10*/  @!P1 NANOSLEEP.SYNCS 0x989680 ;  /* 0x009896800000995d */ /* 0x004fea0003900000 */
[----:B------:R-:W2:Y:S02]  /*6c20*/  @!P1 SYNCS.PHASECHK.TRANS64 P1, [R0+URZ+0x60], R2 ;  /* 0x00006002000095a7 */ /* 0x000ea400080210ff */
[----:B--2---:R-:W-:Y:S05]  /*6c30*/  @!P1 BRA `(.L_x_60) ;  /* 0xfffffffc00f09947 */ /* 0x004fea000383ffff */
[----:B------:R-:W-:Y:S05]  /*6c40*/  BRA `(.L_x_117) ;  /* 0xffffffc400b47947 */ /* 0x000fea000383ffff */
.L_x_61:
[----:B------:R-:W-:-:S07]  /*6c50*/  MOV R2, UR31 ;  /* 0x0000001f00027c02 */ /* 0x000fce0008000f00 */
.L_x_118:
[----:B-1----:R1:W2:Y:S02]  /*6c60*/  SYNCS.PHASECHK.TRANS64.TRYWAIT P0, [R2+URZ+0xa0], R0 ;  /* 0x0000a000020075a7 */ /* 0x0022a400080011ff */
[----:B--2---:R-:W-:Y:S05]  /*6c70*/  @!P0 NANOSLEEP.SYNCS 0x989680 ;  /* 0x009896800000895d */ /* 0x004fea0003900000 */
[----:B------:R-:W2:Y:S02]  /*6c80*/  @!P0 SYNCS.PHASECHK.TRANS64 P0, [R2+URZ+0xa0], R0 ;  /* 0x0000a000020085a7 */ /* 0x000ea400080010ff */
[----:B--2---:R-:W-:Y:S05]  /*6c90*/  @!P0 BRA `(.L_x_118) ;  /* 0xfffffffc00f08947 */ /* 0x004fea000383ffff */
[----:B------:R-:W-:Y:S05]  /*6ca0*/  BRA `(.L_x_119) ;  /* 0xffffffc800047947 */ /* 0x000fea000383ffff */
.L_x_64:
[----:B------:R-:W-:Y:S07]  /*6cb0*/  MOV R0, UR5 ;  /* 0x0000000500007c02 */ /* 0x000fee0008000f00 */
.L_x_120:
[----:B-1----:R1:W2:Y:S02]  /*6cc0*/  SYNCS.PHASECHK.TRANS64.TRYWAIT P0, [R0+URZ], R2 ;  /* 0x00000002000075a7 */ /* 0x0022a400080011ff */
[----:B--2---:R-:W-:Y:S05]  /*6cd0*/  @!P0 NANOSLEEP.SYNCS 0x989680 ;  /* 0x009896800000895d */ /* 0x004fea0003900000 */
[----:B------:R-:W2:Y:S02]  /*6ce0*/  @!P0 SYNCS.PHASECHK.TRANS64 P0, [R0+URZ], R2 ;  /* 0x00000002000085a7 */ /* 0x000ea400080010ff */
[----:B--2---:R-:W-:Y:S05]  /*6cf0*/  @!P0 BRA `(.L_x_120) ;  /* 0xfffffffc00f08947 */ /* 0x004fea000383ffff */
[----:B------:R-:W-:Y:S05]  /*6d00*/  BRA `(.L_x_63) ;  /* 0xffffffc800207947 */ /* 0x000fea000383ffff */
.L_x_67:
[----:B------:R-:W-:-:S07]  /*6d10*/  MOV R0, UR4 ;  /* 0x0000000400007c02 */ /* 0x000fce0008000f00 */
.L_x_121:
[----:B--2---:R2:W4:Y:S02]  /*6d20*/  SYNCS.PHASECHK.TRANS64.TRYWAIT P0, [R0+URZ], R2 ;  /* 0x00000002000075a7 */ /* 0x00452400080011ff */
[----:B----4-:R-:W-:Y:S05]  /*6d30*/  @!P0 NANOSLEEP.SYNCS 0x989680 ;  /* 0x009896800000895d */ /* 0x010fea0003900000 */
[----:B------:R-:W4:Y:S02]  /*6d40*/  @!P0 SYNCS.PHASECHK.TRANS64 P0, [R0+URZ], R2 ;  /* 0x00000002000085a7 */ /* 0x000f2400080010ff */
[----:B----4-:R-:W-:Y:S05]  /*6d50*/  @!P0 BRA `(.L_x_121) ;  /* 0xfffffffc00f08947 */ /* 0x010fea000383ffff */
[----:B------:R-:W-:Y:S05]  /*6d60*/  BRA `(.L_x_122) ;  /* 0xffffffc800fc7947 */ /* 0x000fea000383ffff */
.L_x_68:
[----:B------:R-:W-:-:S07]  /*6d70*/  MOV R0, UR5 ;  /* 0x0000000500007c02 */ /* 0x000fce0008000f00 */
.L_x_123:
[----:B-1----:R1:W2:Y:S02]  /*6d80*/  SYNCS.PHASECHK.TRANS64.TRYWAIT P0, [R0+URZ], R3 ;  /* 0x00000003000075a7 */ /* 0x0022a400080011ff */
[----:B--2---:R-:W-:Y:S05]  /*6d90*/  @!P0 NANOSLEEP.SYNCS 0x989680 ;  /* 0x009896800000895d */ /* 0x004fea0003900000 */
[----:B------:R-:W2:Y:S02]  /*6da0*/  @!P0 SYNCS.PHASECHK.TRANS64 P0, [R0+URZ], R3 ;  /* 0x00000003000085a7 */ /* 0x000ea400080010ff */
[----:B--2---:R-:W-:Y:S05]  /*6db0*/  @!P0 BRA `(.L_x_123) ;  /* 0xfffffffc00f08947 */ /* 0x004fea000383ffff */
[----:B------:R-:W-:Y:S05]  /*6dc0*/  BRA `(.L_x_124) ;  /* 0xffffffcc00087947 */ /* 0x000fea000383ffff */
.L_x_69:
[----:B------:R-:W-:-:S07]  /*6dd0*/  MOV R0, UR5 ;  /* 0x0000000500007c02 */ /* 0x000fce0008000f00 */
.L_x_125:
[----:B-1----:R1:W2:Y:S02]  /*6de0*/  SYNCS.PHASECHK.TRANS64.TRYWAIT P0, [R0+URZ], R3 ;  /* 0x00000003000075a7 */ /* 0x0022a400080011ff */
[----:B--2---:R-:W-:Y:S05]  /*6df0*/  @!P0 NANOSLEEP.SYNCS 0x989680 ;  /* 0x009896800000895d */ /* 0x004fea0003900000 */
[----:B------:R-:W2:Y:S02]  /*6e00*/  @!P0 SYNCS.PHASECHK.TRANS64 P0, [R0+URZ], R3 ;  /* 0x00000003000085a7 */ /* 0x000ea400080010ff */
[----:B--2---:R-:W-:Y:S05]  /*6e10*/  @!P0 BRA `(.L_x_125) ;  /* 0xfffffffc00f08947 */ /* 0x004fea000383ffff */
[----:B------:R-:W-:Y:S05]  /*6e20*/  BRA `(.L_x_126) ;  /* 0xffffffcc00147947 */ /* 0x000fea000383ffff */
.L_x_70:
[----:B-1----:R-:W-:-:S07]  /*6e30*/  MOV R0, UR4 ;  /* 0x0000000400007c02 */ /* 0x002fce0008000f00 */
.L_x_127:
[----:B-1----:R1:W2:Y:S02]  /*6e40*/  SYNCS.PHASECHK.TRANS64.TRYWAIT P0, [R0+URZ], R2 ;  /* 0x00000002000075a7 */ /* 0x0022a400080011ff */
[----:B--2---:R-:W-:Y:S05]  /*6e50*/  @!P0 NANOSLEEP.SYNCS 0x989680 ;  /* 0x009896800000895d */ /* 0x004fea0003900000 */
[----:B------:R-:W2:Y:S02]  /*6e60*/  @!P0 SYNCS.PHASECHK.TRANS64 P0, [R0+URZ], R2 ;  /* 0x00000002000085a7 */ /* 0x000ea400080010ff */
[----:B--2---:R-:W-:Y:S05]  /*6e70*/  @!P0 BRA `(.L_x_127) ;  /* 0xfffffffc00f08947 */ /* 0x004fea000383ffff */
[----:B------:R-:W-:Y:S05]  /*6e80*/  BRA `(.L_x_128) ;  /* 0xffffffcc00207947 */ /* 0x000fea000383ffff */
.L_x_75:
[----:B--2---:R2:W3:Y:S02]  /*6e90*/  SYNCS.PHASECHK.TRANS64.TRYWAIT P0, [R7+URZ+0x60], R0 ;  /* 0x00006000070075a7 */ /* 0x0044e400080011ff */
[----:B---3--:R-:W-:Y:S05]  /*6ea0*/  @!P0 NANOSLEEP.SYNCS 0x989680 ;  /* 0x009896800000895d */ /* 0x008fea0003900000 */
[----:B------:R-:W3:Y:S02]  /*6eb0*/  @!P0 SYNCS.PHASECHK.TRANS64 P0, [R7+URZ+0x60], R0 ;  /* 0x00006000070085a7 */ /* 0x000ee400080010ff */
[----:B---3--:R-:W-:Y:S05]  /*6ec0*/  @!P0 BRA `(.L_x_75) ;  /* 0xfffffffc00f08947 */ /* 0x008fea000383ffff */
[----:B------:R-:W-:Y:S05]  /*6ed0*/  BRA `(.L_x_129) ;  /* 0xffffffd000347947 */ /* 0x000fea000383ffff */
.L_x_78:
[----:B-1----:R-:W-:Y:S07]  /*6ee0*/  MOV R0, UR17 ;  /* 0x0000001100007c02 */ /* 0x002fee0008000f00 */
.L_x_130:
[----:B-1----:R1:W2:Y:S02]  /*6ef0*/  SYNCS.PHASECHK.TRANS64.TRYWAIT P2, [R0+URZ+0x58], R7 ;  /* 0x00005807000075a7 */ /* 0x0022a400080411ff */
[----:B--2---:R-:W-:Y:S05]  /*6f00*/  @!P2 NANOSLEEP.SYNCS 0x989680 ;  /* 0x009896800000a95d */ /* 0x004fea0003900000 */
[----:B------:R-:W2:Y:S02]  /*6f10*/  @!P2 SYNCS.PHASECHK.TRANS64 P2, [R0+URZ+0x58], R7 ;  /* 0x000058070000a5a7 */ /* 0x000ea400080410ff */
[----:B--2---:R-:W-:Y:S05]  /*6f20*/  @!P2 BRA `(.L_x_130) ;  /* 0xfffffffc00f0a947 */ /* 0x004fea000383ffff */
[----:B------:R-:W-:Y:S05]  /*6f30*/  BRA `(.L_x_77) ;  /* 0xffffffd400947947 */ /* 0x000fea000383ffff */
.L_x_81:
[----:B-1----:R-:W-:Y:S07]  /*6f40*/  MOV R0, UR17 ;  /* 0x0000001100007c02 */ /* 0x002fee0008000f00 */
.L_x_131:
[----:B-1----:R1:W2:Y:S02]  /*6f50*/  SYNCS.PHASECHK.TRANS64.TRYWAIT P0, [R0+URZ+0x48], R6 ;  /* 0x00004806000075a7 */ /* 0x0022a400080011ff */
[----:B--2---:R-:W-:Y:S05]  /*6f60*/  @!P0 NANOSLEEP.SYNCS 0x989680 ;  /* 0x009896800000895d */ /* 0x004fea0003900000 */
[----:B------:R-:W2:Y:S02]  /*6f70*/  @!P0 SYNCS.PHASECHK.TRANS64 P0, [R0+URZ+0x48], R6 ;  /* 0x00004806000085a7 */ /* 0x000ea400080010ff */
[----:B--2---:R-:W-:Y:S05]  /*6f80*/  @!P0 BRA `(.L_x_131) ;  /* 0xfffffffc00f08947 */ /* 0x004fea000383ffff */
[----:B------:R-:W-:Y:S05]  /*6f90*/  BRA `(.L_x_132) ;  /* 0xffffffd400e47947 */ /* 0x000fea000383ffff */
.L_x_84:
[----:B---3--:R3:W1:Y:S02]  /*6fa0*/  SYNCS.PHASECHK.TRANS64.TRYWAIT P0, [R3+URZ+0x60], R0 ;  /* 0x00006000030075a7 */ /* 0x00866400080011ff */
[----:B-1----:R-:W-:Y:S05]  /*6fb0*/  @!P0 NANOSLEEP.SYNCS 0x989680 ;  /* 0x009896800000895d */ /* 0x002fea0003900000 */
[----:B------:R-:W1:Y:S02]  /*6fc0*/  @!P0 SYNCS.PHASECHK.TRANS64 P0, [R3+URZ+0x60], R0 ;  /* 0x00006000030085a7 */ /* 0x000e6400080010ff */
[----:B-1----:R-:W-:Y:S05]  /*6fd0*/  @!P0 BRA `(.L_x_84) ;  /* 0xfffffffc00f08947 */ /* 0x002fea000383ffff */
[----:B------:R-:W-:Y:S05]  /*6fe0*/  BRA `(.L_x_133) ;  /* 0xffffffdc002c7947 */ /* 0x000fea000383ffff */
.L_x_95:
[----:B-1----:R-:W-:Y:S04]  /*6ff0*/  MOV R0, UR44 ;  /* 0x0000002c00007c02 */ /* 0x002fe80008000f00 */
[----:B------:R1:W2:Y:S03]  /*7000*/  SYNCS.PHASECHK.TRANS64.TRYWAIT P1, [R0+URZ+0x40], R4 ;  /* 0x00004004000075a7 */ /* 0x0002a600080211ff */
[----:B--2---:R-:W-:Y:S05]  /*7010*/  @!P1 NANOSLEEP.SYNCS 0x989680 ;  /* 0x009896800000995d */ /* 0x004fea0003900000 */
[----:B------:R-:W2:Y:S02]  /*7020*/  @!P1 SYNCS.PHASECHK.TRANS64 P1, [R0+URZ+0x40], R4 ;  /* 0x00004004000095a7 */ /* 0x000ea400080210ff */
[----:B--2---:R-:W-:Y:S05]  /*7030*/  @!P1 BRA `(.L_x_95) ;  /* 0xfffffffc00ec9947 */ /* 0x004fea000383ffff */
[----:B------:R-:W-:Y:S05]  /*7040*/  BRA `(.L_x_94) ;  /* 0xffffffe8007c7947 */ /* 0x000fea000383ffff */
.L_x_97:
[----:B------:R1:W1:Y:S02]  /*7050*/  SYNCS.PHASECHK.TRANS64.TRYWAIT P1, [R16+URZ+0x80], R3 ;  /* 0x00008003100075a7 */ /* 0x00026400080211ff */
[----:B-1----:R-:W-:Y:S05]  /*7060*/  @!P1 NANOSLEEP.SYNCS 0x989680 ;  /* 0x009896800000995d */ /* 0x002fea0003900000 */
[----:B------:R-:W1:Y:S02]  /*7070*/  @!P1 SYNCS.PHASECHK.TRANS64 P1, [R16+URZ+0x80], R3 ;  /* 0x00008003100095a7 */ /* 0x000e6400080210ff */
[----:B-1----:R-:W-:Y:S05]  /*7080*/  @!P1 BRA `(.L_x_97) ;  /* 0xfffffffc00f09947 */ /* 0x002fea000383ffff */
[----:B------:R-:W-:Y:S05]  /*7090*/  BRA `(.L_x_96) ;  /* 0xffffffe800b87947 */ /* 0x000fea000383ffff */
        .weak           $__internal_0_$__cuda_sm10x_tcgen05_guardrail_trap_col_being_dealloced_not_returned_by_alloc
        .type           $__internal_0_$__cuda_sm10x_tcgen05_guardrail_trap_col_being_dealloced_not_returned_by_alloc,@function
        .size           $__internal_0_$__cuda_sm10x_tcgen05_guardrail_trap_col_being_dealloced_not_returned_by_alloc,($__internal_1_$__cuda_sm10x_tcgen05_guardrail_trap_phase_invalid_during_alloc - $__internal_0_$__cuda_sm10x_tcgen05_guardrail_trap_col_being_dealloced_not_returned_by_alloc)
$__internal_0_$__cuda_sm10x_tcgen05_guardrail_trap_col_being_dealloced_not_returned_by_alloc:
[----:B------:R-:W-:Y:S05]  /*70a0*/  BPT.TRAP 0x1 ;  /* 0x000000040000795c */ /* 0x000fea0000300000 */
[----:B------:R-:W-:-:S04]  /*70b0*/  HFMA2 R3, -RZ, RZ, 0, 0 ;  /* 0x00000000ff037431 */ /* 0x000fc800000001ff */
[----:B------:R-:W-:Y:S05]  /*70c0*/  RET.REL.NODEC R2 `(_ZN7cutlass13device_kernelINS_4gemm6kernel13GemmUniversalIN4cute5tupleIJiiiiEEENS1_10collective13CollectiveMmaINS1_35MainloopSm100TmaUmmaWarpSpecializedILi4ELi2ELi4ENS5_IJNS4_1CILi1EEENSA_ILi2EEESB_EEEEENS5_IJNSA_ILi64EEESF_NSA_ILi128EEEEEEaNS5_IJlSB_lEEEaSI_NS4_8TiledMMAINS4_8MMA_AtomIJNS4_15SM100_MMA_S8_SSIaaiLi64ELi64ELNS4_4UMMA5MajorE0ELSN_0ELNSM_8SaturateE0EEEEEENS4_6LayoutINS5_IJSB_SB_SB_EEENS5_IJNSA_ILi0EEEST_ST_EEEEENS5_IJNS4_10UnderscoreESW_SW_EEEEENS4_23SM90_TMA_LOAD_MULTICASTENS4_14ComposedLayoutINS4_7SwizzleILi3ELi4ELi3EEENS4_18smem_ptr_flag_bitsILi8EEENSR_INS5_IJNSA_ILi8EEESG_EEENS5_IJSG_SB_EEEEEEEvNS4_8identityENS4_13SM90_TMA_LOADES19_vS1A_EENS_8epilogue10collective18CollectiveEpilogueINS1D_23Sm100TmaWarpSpecializedILi1ELi1ELi32ELb0ELb0EEEJSH_NS5_IJNSR_ISF_SB_EES1I_EEEaSI_aSI_NS1D_6fusion15FusionCallbacksIS1H_NS1K_17LinearCombinationIaiaiLNS_15FloatRoundStyleE2EEESH_S1J_JEEENS4_5SM1004TMEM4LOAD26SM100_TMEM_LOAD_16dp32b32xES1B_NS10_INS11_ILi2ELi4ELi3EEES14_NSR_INS5_IJS15_SF_EEENS5_IJSF_SB_EEEEEEENS4_39AutoVectorizingCopyWithAssumedAlignmentILi128EEENS4_14SM90_TMA_STOREES1Y_S20_S20_EEEvvEEEEvNT_6ParamsE) ;  /* 0xffffff8c02cc7950 */ /* 0x000fea0003c3ffff */
        .weak           $__internal_1_$__cuda_sm10x_tcgen05_guardrail_trap_phase_invalid_during_alloc
        .type           $__internal_1_$__cuda_sm10x_tcgen05_guardrail_trap_phase_invalid_during_alloc,@function
        .size           $__internal_1_$__cuda_sm10x_tcgen05_guardrail_trap_phase_invalid_during_alloc,($__internal_2_$__cuda_sm10x_tcgen05_guardrail_trap_unallocated_columns_being_dealloced - $__internal_1_$__cuda_sm10x_tcgen05_guardrail_trap_phase_invalid_during_alloc)
$__internal_1_$__cuda_sm10x_tcgen05_guardrail_trap_phase_invalid_during_alloc:
[----:B------:R-:W-:Y:S05]  /*70d0*/  BPT.TRAP 0x1 ;  /* 0x000000040000795c */ /* 0x000fea0000300000 */
[----:B------:R-:W-:-:S04]  /*70e0*/  MOV R5, 0x0 ;  /* 0x0000000000057802 */ /* 0x000fc80000000f00 */
[----:B------:R-:W-:Y:S05]  /*70f0*/  RET.REL.NODEC R4 `(_ZN7cutlass13device_kernelINS_4gemm6kernel13GemmUniversalIN4cute5tupleIJiiiiEEENS1_10collective13CollectiveMmaINS1_35MainloopSm100TmaUmmaWarpSpecializedILi4ELi2ELi4ENS5_IJNS4_1CILi1EEENSA_ILi2EEESB_EEEEENS5_IJNSA_ILi64EEESF_NSA_ILi128EEEEEEaNS5_IJlSB_lEEEaSI_NS4_8TiledMMAINS4_8MMA_AtomIJNS4_15SM100_MMA_S8_SSIaaiLi64ELi64ELNS4_4UMMA5MajorE0ELSN_0ELNSM_8SaturateE0EEEEEENS4_6LayoutINS5_IJSB_SB_SB_EEENS5_IJNSA_ILi0EEEST_ST_EEEEENS5_IJNS4_10UnderscoreESW_SW_EEEEENS4_23SM90_TMA_LOAD_MULTICASTENS4_14ComposedLayoutINS4_7SwizzleILi3ELi4ELi3EEENS4_18smem_ptr_flag_bitsILi8EEENSR_INS5_IJNSA_ILi8EEESG_EEENS5_IJSG_SB_EEEEEEEvNS4_8identityENS4_13SM90_TMA_LOADES19_vS1A_EENS_8epilogue10collective18CollectiveEpilogueINS1D_23Sm100TmaWarpSpecializedILi1ELi1ELi32ELb0ELb0EEEJSH_NS5_IJNSR_ISF_SB_EES1I_EEEaSI_aSI_NS1D_6fusion15FusionCallbacksIS1H_NS1K_17LinearCombinationIaiaiLNS_15FloatRoundStyleE2EEESH_S1J_JEEENS4_5SM1004TMEM4LOAD26SM100_TMEM_LOAD_16dp32b32xES1B_NS10_INS11_ILi2ELi4ELi3EEES14_NSR_INS5_IJS15_SF_EEENS5_IJSF_SB_EEEEEEENS4_39AutoVectorizingCopyWithAssumedAlignmentILi128EEENS4_14SM90_TMA_STOREES1Y_S20_S20_EEEvvEEEEvNT_6ParamsE) ;  /* 0xffffff8c04c07950 */ /* 0x000fea0003c3ffff */
        .weak           $__internal_2_$__cuda_sm10x_tcgen05_guardrail_trap_unallocated_columns_being_dealloced
        .type           $__internal_2_$__cuda_sm10x_tcgen05_guardrail_trap_unallocated_columns_being_dealloced,@function
        .size           $__internal_2_$__cuda_sm10x_tcgen05_guardrail_trap_unallocated_columns_being_dealloced,(.L_x_135 - $__internal_2_$__cuda_sm10x_tcgen05_guardrail_trap_unallocated_columns_being_dealloced)
$__internal_2_$__cuda_sm10x_tcgen05_guardrail_trap_unallocated_columns_being_dealloced:
[----:B------:R-:W-:Y:S05]  /*7100*/  BPT.TRAP 0x1 ;  /* 0x000000040000795c */ /* 0x000fea0000300000 */
[----:B------:R-:W-:-:S04]  /*7110*/  HFMA2 R3, -RZ, RZ, 0, 0 ;  /* 0x00000000ff037431 */ /* 0x000fc800000001ff */
[----:B------:R-:W-:Y:S05]  /*7120*/  RET.REL.NODEC R2 `(_ZN7cutlass13device_kernelINS_4gemm6kernel13GemmUniversalIN4cute5tupleIJiiiiEEENS1_10collective13CollectiveMmaINS1_35MainloopSm100TmaUmmaWarpSpecializedILi4ELi2ELi4ENS5_IJNS4_1CILi1EEENSA_ILi2EEESB_EEEEENS5_IJNSA_ILi64EEESF_NSA_ILi128EEEEEEaNS5_IJlSB_lEEEaSI_NS4_8TiledMMAINS4_8MMA_AtomIJNS4_15SM100_MMA_S8_SSIaaiLi64ELi64ELNS4_4UMMA5MajorE0ELSN_0ELNSM_8SaturateE0EEEEEENS4_6LayoutINS5_IJSB_SB_SB_EEENS5_IJNSA_ILi0EEEST_ST_EEEEENS5_IJNS4_10UnderscoreESW_SW_EEEEENS4_23SM90_TMA_LOAD_MULTICASTENS4_14ComposedLayoutINS4_7SwizzleILi3ELi4ELi3EEENS4_18smem_ptr_flag_bitsILi8EEENSR_INS5_IJNSA_ILi8EEESG_EEENS5_IJSG_SB_EEEEEEEvNS4_8identityENS4_13SM90_TMA_LOADES19_vS1A_EENS_8epilogue10collective18CollectiveEpilogueINS1D_23Sm100TmaWarpSpecializedILi1ELi1ELi32ELb0ELb0EEEJSH_NS5_IJNSR_ISF_SB_EES1I_EEEaSI_aSI_NS1D_6fusion15FusionCallbacksIS1H_NS1K_17LinearCombinationIaiaiLNS_15FloatRoundStyleE2EEESH_S1J_JEEENS4_5SM1004TMEM4LOAD26SM100_TMEM_LOAD_16dp32b32xES1B_NS10_INS11_ILi2ELi4ELi3EEES14_NSR_INS5_IJS15_SF_EEENS5_IJSF_SB_EEEEEEENS4_39AutoVectorizingCopyWithAssumedAlignmentILi128EEENS4_14SM90_TMA_STOREES1Y_S20_S20_EEEvvEEEEvNT_6ParamsE) ;  /* 0xffffff8c02b47950 */ /* 0x000fea0003c3ffff */
.L_x_134:
[----:B------:R-:W-:-:S00]  /*7130*/  BRA `(.L_x_134) ;  /* 0xfffffffc00fc7947 */ /* 0x000fc0000383ffff */
[----:B------:R-:W-:-:S00]  /*7140*/  NOP ;  /* 0x0000000000007918 */ /* 0x000fc00000000000 */
        /* <DEDUP_REMOVED lines=11> */
.L_x_135:


//--------------------- .nv.global.init           --------------------------
	.section	.nv.global.init,"aw",@progbits
.nv.global.init:
	.type		$str$27,@object
	.size		$str$27,($str$28 - $str$27)
$str$27:
        /*0000*/ 	.byte	0x28, 0x61, 0x64, 0x64, 0x72, 0x65, 0x73, 0x73, 0x20, 0x26, 0x20, 0x6d, 0x61, 0x73, 0x6b, 0x29
        /*0010*/ 	.byte	0x20, 0x3d, 0x3d, 0x20, 0x30, 0x00
	.type		$str$28,@object
	.size		$str$28,($str$26 - $str$28)
$str$28:
        /*0016*/ 	.byte	0x2f, 0x74, 0x6d, 0x70, 0x2f, 0x63, 0x75, 0x74, 0x6c, 0x61, 0x73, 0x73, 0x5f, 0x73, 0x77, 0x65
        /*0026*/ 	.byte	0x65, 0x70, 0x5f, 0x73, 0x72, 0x63, 0x2f, 0x69, 0x6e, 0x63, 0x6c, 0x75, 0x64, 0x65, 0x2f, 0x63
        /*0036*/ 	.byte	0x75, 0x74, 0x65, 0x2f, 0x70, 0x6f, 0x69, 0x6e, 0x74, 0x65, 0x72, 0x5f, 0x66, 0x6c, 0x61, 0x67
        /*0046*/ 	.byte	0x67, 0x65, 0x64, 0x2e, 0x68, 0x70, 0x70, 0x00
	.type		$str$26,@object
	.size		$str$26,($str$25 - $str$26)
$str$26:
        /*004e*/ 	.byte	0x2f, 0x74, 0x6d, 0x70, 0x2f, 0x63, 0x75, 0x74, 0x6c, 0x61, 0x73, 0x73, 0x5f, 0x73, 0x77, 0x65
        /*005e*/ 	.byte	0x65, 0x70, 0x5f, 0x73, 0x72, 0x63, 0x2f, 0x69, 0x6e, 0x63, 0x6c, 0x75, 0x64, 0x65, 0x2f, 0x63
        /*006e*/ 	.byte	0x75, 0x74, 0x65, 0x2f, 0x61, 0x74, 0x6f, 0x6d, 0x2f, 0x63, 0x6f, 0x70, 0x79, 0x5f, 0x74, 0x72
        /*007e*/ 	.byte	0x61, 0x69, 0x74, 0x73, 0x5f, 0x73, 0x6d, 0x31, 0x30, 0x30, 0x2e, 0x68, 0x70, 0x70, 0x00
	.type		$str$25,@object
	.size		$str$25,(__unnamed_1 - $str$25)
$str$25:
        /*008d*/ 	.byte	0x28, 0x28, 0x75, 0x69, 0x6e, 0x74, 0x33, 0x32, 0x5f, 0x74, 0x28, 0x74, 0x68, 0x72, 0x65, 0x61
        /*009d*/ 	.byte	0x64, 0x49, 0x64, 0x78, 0x2e, 0x78, 0x29, 0x20, 0x2f, 0x20, 0x33, 0x32, 0x29, 0x20, 0x25, 0x20
        /*00ad*/ 	.byte	0x34, 0x29, 0x20, 0x3d, 0x3d, 0x20, 0x28, 0x28, 0x28, 0x74, 0x6d, 0x65, 0x6d, 0x5f, 0x61, 0x64
        /*00bd*/ 	.byte	0x64, 0x72, 0x20, 0x3e, 0x3e, 0x20, 0x31, 0x36, 0x29, 0x20, 0x2f, 0x20, 0x33, 0x32, 0x29, 0x20
        /*00cd*/ 	.byte	0x25, 0x20, 0x34, 0x29, 0x00
	.type		__unnamed_1,@object
	.size		__unnamed_1,(__unnamed_2 - __unnamed_1)
__unnamed_1:
        /*00d2*/ 	.byte	0x61, 0x75, 0x74, 0x6f, 0x20, 0x63, 0x75, 0x74, 0x65, 0x3a, 0x3a, 0x61, 0x73, 0x5f, 0x70, 0x6f
        /* <DEDUP_REMOVED lines=24> */
        /*0262*/ 	.byte	0x00
	.type		__unnamed_2,@object
	.size		__unnamed_2,(.L_2 - __unnamed_2)
__unnamed_2:
        /* <DEDUP_REMOVED lines=41> */
.L_2:


//--------------------- .nv.shared._ZN7cutlass13device_kernelINS_4gemm6kernel13GemmUniversalIN4cute5tupleIJiiiiEEENS1_10collective13CollectiveMmaINS1_35MainloopSm100TmaUmmaWarpSpecializedILi4ELi2ELi4ENS5_IJNS4_1CILi1EEENSA_ILi2EEESB_EEEEENS5_IJNSA_ILi64EEESF_NSA_ILi128EEEEEEaNS5_IJlSB_lEEEaSI_NS4_8TiledMMAINS4_8MMA_AtomIJNS4_15SM100_MMA_S8_SSIaaiLi64ELi64ELNS4_4UMMA5MajorE0ELSN_0ELNSM_8SaturateE0EEEEEENS4_6LayoutINS5_IJSB_SB_SB_EEENS5_IJNSA_ILi0EEEST_ST_EEEEENS5_IJNS4_10UnderscoreESW_SW_EEEEENS4_23SM90_TMA_LOAD_MULTICASTENS4_14ComposedLayoutINS4_7SwizzleILi3ELi4ELi3EEENS4_18smem_ptr_flag_bitsILi8EEENSR_INS5_IJNSA_ILi8EEESG_EEENS5_IJSG_SB_EEEEEEEvNS4_8identityENS4_13SM90_TMA_LOADES19_vS1A_EENS_8epilogue10collective18CollectiveEpilogueINS1D_23Sm100TmaWarpSpecializedILi1ELi1ELi32ELb0ELb0EEEJSH_NS5_IJNSR_ISF_SB_EES1I_EEEaSI_aSI_NS1D_6fusion15FusionCallbacksIS1H_NS1K_17LinearCombinationIaiaiLNS_15FloatRoundStyleE2EEESH_S1J_JEEENS4_5SM1004TMEM4LOAD26SM100_TMEM_LOAD_16dp32b32xES1B_NS10_INS11_ILi2ELi4ELi3EEES14_NSR_INS5_IJS15_SF_EEENS5_IJSF_SB_EEEEEEENS4_39AutoVectorizingCopyWithAssumedAlignmentILi128EEENS4_14SM90_TMA_STOREES1Y_S20_S20_EEEvvEEEEvNT_6ParamsE --------------------------
	.section	.nv.shared._ZN7cutlass13device_kernelINS_4gemm6kernel13GemmUniversalIN4cute5tupleIJiiiiEEENS1_10collective13CollectiveMmaINS1_35MainloopSm100TmaUmmaWarpSpecializedILi4ELi2ELi4ENS5_IJNS4_1CILi1EEENSA_ILi2EEESB_EEEEENS5_IJNSA_ILi64EEESF_NSA_ILi128EEEEEEaNS5_IJlSB_lEEEaSI_NS4_8TiledMMAINS4_8MMA_AtomIJNS4_15SM100_MMA_S8_SSIaaiLi64ELi64ELNS4_4UMMA5MajorE0ELSN_0ELNSM_8SaturateE0EEEEEENS4_6LayoutINS5_IJSB_SB_SB_EEENS5_IJNSA_ILi0EEEST_ST_EEEEENS5_IJNS4_10UnderscoreESW_SW_EEEEENS4_23SM90_TMA_LOAD_MULTICASTENS4_14ComposedLayoutINS4_7SwizzleILi3ELi4ELi3EEENS4_18smem_ptr_flag_bitsILi8EEENSR_INS5_IJNSA_ILi8EEESG_EEENS5_IJSG_SB_EEEEEEEvNS4_8identityENS4_13SM90_TMA_LOADES19_vS1A_EENS_8epilogue10collective18CollectiveEpilogueINS1D_23Sm100TmaWarpSpecializedILi1ELi1ELi32ELb0ELb0EEEJSH_NS5_IJNSR_ISF_SB_EES1I_EEEaSI_aSI_NS1D_6fusion15FusionCallbacksIS1H_NS1K_17LinearCombinationIaiaiLNS_15FloatRoundStyleE2EEESH_S1J_JEEENS4_5SM1004TMEM4LOAD26SM100_TMEM_LOAD_16dp32b32xES1B_NS10_INS11_ILi2ELi4ELi3EEES14_NSR_INS5_IJS15_SF_EEENS5_IJSF_SB_EEEEEEENS4_39AutoVectorizingCopyWithAssumedAlignmentILi128EEENS4_14SM90_TMA_STOREES1Y_S20_S20_EEEvvEEEEvNT_6ParamsE,"aw",@nobits
	.sectionflags	@""
	.align	16
	.zero		1024


//--------------------- .nv.shared.reserved.0     --------------------------
	.section	.nv.shared.reserved.0,"aw",@nobits
	.weak		__nv_reservedSMEM_offset_0_alias
	.size		__nv_reservedSMEM_offset_0_alias, 0, 64
	.other		__nv_reservedSMEM_offset_0_alias,@"STO_CUDA_RESERVED_SHARED STV_DEFAULT"
__nv_reservedSMEM_offset_0_alias:
	.zero		0
.nv.shared.reserved.0:
	.zero		64
	.weak		__nv_reservedSMEM_tcgen05_partition
	.type		__nv_reservedSMEM_tcgen05_partition,@object
	.size		__nv_reservedSMEM_tcgen05_partition,(.L_0 - __nv_reservedSMEM_tcgen05_partition)
__nv_reservedSMEM_tcgen05_partition:
	.zero		32
.L_0:


//--------------------- .nv.global                --------------------------
	.section	.nv.global,"aw",@nobits
.nv.global:
	.type		_ZN39_INTERNAL_6fa529d9_4_k_cu_cf0303e8_93764cute1_E,@object
	.size		_ZN39_INTERNAL_6fa529d9_4_k_cu_cf0303e8_93764cute1_E,(_ZN39_INTERNAL_6fa529d9_4_k_cu_cf0303e8_93764cuda3std3__45__cpo6cbeginE - _ZN39_INTERNAL_6fa529d9_4_k_cu_cf0303e8_93764cute1_E)
_ZN39_INTERNAL_6fa529d9_4_k_cu_cf0303e8_93764cute1_E:
	.zero		1
	.type		_ZN39_INTERNAL_6fa529d9_4_k_cu_cf0303e8_93764cuda3std3__45__cpo6cbeginE,@object
	.size		_ZN39_INTERNAL_6fa529d9_4_k_cu_cf0303e8_93764cuda3std3__45__cpo6cbeginE,(_ZN39_INTERNAL_6fa529d9_4_k_cu_cf0303e8_93764cuda3std3__48in_placeE - _ZN39_INTERNAL_6fa529d9_4_k_cu_cf0303e8_93764cuda3std3__45__cpo6cbeginE)
_ZN39_INTERNAL_6fa529d9_4_k_cu_cf0303e8_93764cuda3std3__45__cpo6cbeginE:
	.zero		1
	.type		_ZN39_INTERNAL_6fa529d9_4_k_cu_cf0303e8_93764cuda3std3__48in_placeE,@object
	.size		_ZN39_INTERNAL_6fa529d9_4_k_cu_cf0303e8_93764cuda3std3__48in_placeE,(_ZN39_INTERNAL_6fa529d9_4_k_cu_cf0303e8_93764cuda3std6ranges3__45__cpo9iter_moveE - _ZN39_INTERNAL_6fa529d9_4_k_cu_cf0303e8_93764cuda3std3__48in_placeE)
_ZN39_INTERNAL_6fa529d9_4_k_cu_cf0303e8_93764cuda3std3__48in_placeE:
	.zero		1
	.type		_ZN39_INTERNAL_6fa529d9_4_k_cu_cf0303e8_93764cuda3std6ranges3__45__cpo9iter_moveE,@object
	.size		_ZN39_INTERNAL_6fa529d9_4_k_cu_cf0303e8_93764cuda3std6ranges3__45__cpo9iter_moveE,(_ZN39_INTERNAL_6fa529d9_4_k_cu_cf0303e8_93764cuda3std3__45__cpo5beginE - _ZN39_INTERNAL_6fa529d9_4_k_cu_cf0303e8_93764cuda3std6ranges3__45__cpo9iter_moveE)
_ZN39_INTERNAL_6fa529d9_4_k_cu_cf0303e8_93764cuda3std6ranges3__45__cpo9iter_moveE:
	.zero		1
	.type		_ZN39_INTERNAL_6fa529d9_4_k_cu_cf0303e8_93764cuda3std3__45__cpo5beginE,@object
	.size		_ZN39_INTERNAL_6fa529d9_4_k_cu_cf0303e8_93764cuda3std3__45__cpo5beginE,(_ZN39_INTERNAL_6fa529d9_4_k_cu_cf0303e8_93764cuda3std3__441_GLOBAL__N__6fa529d9_4_k_cu_cf0303e8_93766ignoreE - _ZN39_INTERNAL_6fa529d9_4_k_cu_cf0303e8_93764cuda3std3__45__cpo5beginE)
_ZN39_INTERNAL_6fa529d9_4_k_cu_cf0303e8_93764cuda3std3__45__cpo5beginE:
	.zero		1
	.type		_ZN39_INTERNAL_6fa529d9_4_k_cu_cf0303e8_93764cuda3std3__441_GLOBAL__N__6fa529d9_4_k_cu_cf0303e8_93766ignoreE,@object
	.size		_ZN39_INTERNAL_6fa529d9_4_k_cu_cf0303e8_93764cuda3std3__441_GLOBAL__N__6fa529d9_4_k_cu_cf0303e8_93766ignoreE,(_ZN39_INTERNAL_6fa529d9_4_k_cu_cf0303e8_93764cute7productE - _ZN39_INTERNAL_6fa529d9_4_k_cu_cf0303e8_93764cuda3std3__441_GLOBAL__N__6fa529d9_4_k_cu_cf0303e8_93766ignoreE)
_ZN39_INTERNAL_6fa529d9_4_k_cu_cf0303e8_93764cuda3std3__441_GLOBAL__N__6fa529d9_4_k_cu_cf0303e8_93766ignoreE:
	.zero		1
	.type		_ZN39_INTERNAL_6fa529d9_4_k_cu_cf0303e8_93764cute7productE,@object
	.size		_ZN39_INTERNAL_6fa529d9_4_k_cu_cf0303e8_93764cute7productE,(_ZN39_INTERNAL_6fa529d9_4_k_cu_cf0303e8_93764cuda3std3__45__cpo3endE - _ZN39_INTERNAL_6fa529d9_4_k_cu_cf0303e8_93764cute7productE)
_ZN39_INTERNAL_6fa529d9_4_k_cu_cf0303e8_93764cute7productE:
	.zero		1
	.type		_ZN39_INTERNAL_6fa529d9_4_k_cu_cf0303e8_93764cuda3std3__45__cpo3endE,@object
	.size		_ZN39_INTERNAL_6fa529d9_4_k_cu_cf0303e8_93764cuda3std3__45__cpo3endE,(_ZN39_INTERNAL_6fa529d9_4_k_cu_cf0303e8_93764cuda3std3__419piecewise_constructE - _ZN39_INTERNAL_6fa529d9_4_k_cu_cf0303e8_93764cuda3std3__45__cpo3endE)
_ZN39_INTERNAL_6fa529d9_4_k_cu_cf0303e8_93764cuda3std3__45__cpo3endE:
	.zero		1
	.type		_ZN39_INTERNAL_6fa529d9_4_k_cu_cf0303e8_93764cuda3std3__419piecewise_constructE,@object
	.size		_ZN39_INTERNAL_6fa529d9_4_k_cu_cf0303e8_93764cuda3std3__419piecewise_constructE,(_ZN39_INTERNAL_6fa529d9_4_k_cu_cf0303e8_93764cuda3std3__45__cpo4cendE - _ZN39_INTERNAL_6fa529d9_4_k_cu_cf0303e8_93764cuda3std3__419piecewise_constructE)
_ZN39_INTERNAL_6fa529d9_4_k_cu_cf0303e8_93764cuda3std3__419piecewise_constructE:
	.zero		1
	.type		_ZN39_INTERNAL_6fa529d9_4_k_cu_cf0303e8_93764cuda3std3__45__cpo4cendE,@object
	.size		_ZN39_INTERNAL_6fa529d9_4_k_cu_cf0303e8_93764cuda3std3__45__cpo4cendE,(_ZN39_INTERNAL_6fa529d9_4_k_cu_cf0303e8_93764cuda3std6ranges3__45__cpo4swapE - _ZN39_INTERNAL_6fa529d9_4_k_cu_cf0303e8_93764cuda3std3__45__cpo4cendE)
_ZN39_INTERNAL_6fa529d9_4_k_cu_cf0303e8_93764cuda3std3__45__cpo4cendE:
	.zero		1
	.type		_ZN39_INTERNAL_6fa529d9_4_k_cu_cf0303e8_93764cuda3std6ranges3__45__cpo4swapE,@object
	.size		_ZN39_INTERNAL_6fa529d9_4_k_cu_cf0303e8_93764cuda3std6ranges3__45__cpo4swapE,(.L_10 - _ZN39_INTERNAL_6fa529d9_4_k_cu_cf0303e8_93764cuda3std6ranges3__45__cpo4swapE)
_ZN39_INTERNAL_6fa529d9_4_k_cu_cf0303e8_93764cuda3std6ranges3__45__cpo4swapE:
	.zero		1
.L_10:


//--------------------- .nv.constant0._ZN7cutlass13device_kernelINS_4gemm6kernel13GemmUniversalIN4cute5tupleIJiiiiEEENS1_10collective13CollectiveMmaINS1_35MainloopSm100TmaUmmaWarpSpecializedILi4ELi2ELi4ENS5_IJNS4_1CILi1EEENSA_ILi2EEESB_EEEEENS5_IJNSA_ILi64EEESF_NSA_ILi128EEEEEEaNS5_IJlSB_lEEEaSI_NS4_8TiledMMAINS4_8MMA_AtomIJNS4_15SM100_MMA_S8_SSIaaiLi64ELi64ELNS4_4UMMA5MajorE0ELSN_0ELNSM_8SaturateE0EEEEEENS4_6LayoutINS5_IJSB_SB_SB_EEENS5_IJNSA_ILi0EEEST_ST_EEEEENS5_IJNS4_10UnderscoreESW_SW_EEEEENS4_23SM90_TMA_LOAD_MULTICASTENS4_14ComposedLayoutINS4_7SwizzleILi3ELi4ELi3EEENS4_18smem_ptr_flag_bitsILi8EEENSR_INS5_IJNSA_ILi8EEESG_EEENS5_IJSG_SB_EEEEEEEvNS4_8identityENS4_13SM90_TMA_LOADES19_vS1A_EENS_8epilogue10collective18CollectiveEpilogueINS1D_23Sm100TmaWarpSpecializedILi1ELi1ELi32ELb0ELb0EEEJSH_NS5_IJNSR_ISF_SB_EES1I_EEEaSI_aSI_NS1D_6fusion15FusionCallbacksIS1H_NS1K_17LinearCombinationIaiaiLNS_15FloatRoundStyleE2EEESH_S1J_JEEENS4_5SM1004TMEM4LOAD26SM100_TMEM_LOAD_16dp32b32xES1B_NS10_INS11_ILi2ELi4ELi3EEES14_NSR_INS5_IJS15_SF_EEENS5_IJSF_SB_EEEEEEENS4_39AutoVectorizingCopyWithAssumedAlignmentILi128EEENS4_14SM90_TMA_STOREES1Y_S20_S20_EEEvvEEEEvNT_6ParamsE --------------------------
	.section	.nv.constant0._ZN7cutlass13device_kernelINS_4gemm6kernel13GemmUniversalIN4cute5tupleIJiiiiEEENS1_10collective13CollectiveMmaINS1_35MainloopSm100TmaUmmaWarpSpecializedILi4ELi2ELi4ENS5_IJNS4_1CILi1EEENSA_ILi2EEESB_EEEEENS5_IJNSA_ILi64EEESF_NSA_ILi128EEEEEEaNS5_IJlSB_lEEEaSI_NS4_8TiledMMAINS4_8MMA_AtomIJNS4_15SM100_MMA_S8_SSIaaiLi64ELi64ELNS4_4UMMA5MajorE0ELSN_0ELNSM_8SaturateE0EEEEEENS4_6LayoutINS5_IJSB_SB_SB_EEENS5_IJNSA_ILi0EEEST_ST_EEEEENS5_IJNS4_10UnderscoreESW_SW_EEEEENS4_23SM90_TMA_LOAD_MULTICASTENS4_14ComposedLayoutINS4_7SwizzleILi3ELi4ELi3EEENS4_18smem_ptr_flag_bitsILi8EEENSR_INS5_IJNSA_ILi8EEESG_EEENS5_IJSG_SB_EEEEEEEvNS4_8identityENS4_13SM90_TMA_LOADES19_vS1A_EENS_8epilogue10collective18CollectiveEpilogueINS1D_23Sm100TmaWarpSpecializedILi1ELi1ELi32ELb0ELb0EEEJSH_NS5_IJNSR_ISF_SB_EES1I_EEEaSI_aSI_NS1D_6fusion15FusionCallbacksIS1H_NS1K_17LinearCombinationIaiaiLNS_15FloatRoundStyleE2EEESH_S1J_JEEENS4_5SM1004TMEM4LOAD26SM100_TMEM_LOAD_16dp32b32xES1B_NS10_INS11_ILi2ELi4ELi3EEES14_NSR_INS5_IJS15_SF_EEENS5_IJSF_SB_EEEEEEENS4_39AutoVectorizingCopyWithAssumedAlignmentILi128EEENS4_14SM90_TMA_STOREES1Y_S20_S20_EEEvvEEEEvNT_6ParamsE,"a",@progbits
	.sectionflags	@""
	.align	4
.nv.constant0._ZN7cutlass13device_kernelINS_4gemm6kernel13GemmUniversalIN4cute5tupleIJiiiiEEENS1_10collective13CollectiveMmaINS1_35MainloopSm100TmaUmmaWarpSpecializedILi4ELi2ELi4ENS5_IJNS4_1CILi1EEENSA_ILi2EEESB_EEEEENS5_IJNSA_ILi64EEESF_NSA_ILi128EEEEEEaNS5_IJlSB_lEEEaSI_NS4_8TiledMMAINS4_8MMA_AtomIJNS4_15SM100_MMA_S8_SSIaaiLi64ELi64ELNS4_4UMMA5MajorE0ELSN_0ELNSM_8SaturateE0EEEEEENS4_6LayoutINS5_IJSB_SB_SB_EEENS5_IJNSA_ILi0EEEST_ST_EEEEENS5_IJNS4_10UnderscoreESW_SW_EEEEENS4_23SM90_TMA_LOAD_MULTICASTENS4_14ComposedLayoutINS4_7SwizzleILi3ELi4ELi3EEENS4_18smem_ptr_flag_bitsILi8EEENSR_INS5_IJNSA_ILi8EEESG_EEENS5_IJSG_SB_EEEEEEEvNS4_8identityENS4_13SM90_TMA_LOADES19_vS1A_EENS_8epilogue10collective18CollectiveEpilogueINS1D_23Sm100TmaWarpSpecializedILi1ELi1ELi32ELb0ELb0EEEJSH_NS5_IJNSR_ISF_SB_EES1I_EEEaSI_aSI_NS1D_6fusion15FusionCallbacksIS1H_NS1K_17LinearCombinationIaiaiLNS_15FloatRoundStyleE2EEESH_S1J_JEEENS4_5SM1004TMEM4LOAD26SM100_TMEM_LOAD_16dp32b32xES1B_NS10_INS11_ILi2ELi4ELi3EEES14_NSR_INS5_IJS15_SF_EEENS5_IJSF_SB_EEEEEEENS4_39AutoVectorizingCopyWithAssumedAlignmentILi128EEENS4_14SM90_TMA_STOREES1Y_S20_S20_EEEvvEEEEvNT_6ParamsE:
	.zero		2944


//--------------------- SYMBOLS --------------------------

	.type		.nv.reservedSmem.offset0,@object
	.size		.nv.reservedSmem.offset0,0x4
	.type		.nv.reservedSmem.cap,@object
	.size		.nv.reservedSmem.cap,0x4
	.type		__assertfail,@function
